//
// Generated by NVIDIA NVVM Compiler
//
// Compiler Build ID: CL-36424714
// Cuda compilation tools, release 13.0, V13.0.88
// Based on NVVM 20.0.0
//

.version 9.0
.target sm_100
.address_size 64

	// .globl	_Z10flash_attnPKfS0_S0_Pfiif
.extern .shared .align 16 .b8 s_memory[];

.visible .entry _Z10flash_attnPKfS0_S0_Pfiif(
	.param .u64 .ptr .align 1 _Z10flash_attnPKfS0_S0_Pfiif_param_0,
	.param .u64 .ptr .align 1 _Z10flash_attnPKfS0_S0_Pfiif_param_1,
	.param .u64 .ptr .align 1 _Z10flash_attnPKfS0_S0_Pfiif_param_2,
	.param .u64 .ptr .align 1 _Z10flash_attnPKfS0_S0_Pfiif_param_3,
	.param .u32 _Z10flash_attnPKfS0_S0_Pfiif_param_4,
	.param .u32 _Z10flash_attnPKfS0_S0_Pfiif_param_5,
	.param .f32 _Z10flash_attnPKfS0_S0_Pfiif_param_6
)
{
	.reg .pred 	%p<92>;
	.reg .b32 	%r<353>;
	.reg .b32 	%f<377>;
	.reg .b64 	%rd<62>;

	ld.param.u64 	%rd7, [_Z10flash_attnPKfS0_S0_Pfiif_param_0];
	ld.param.u64 	%rd8, [_Z10flash_attnPKfS0_S0_Pfiif_param_1];
	ld.param.u64 	%rd9, [_Z10flash_attnPKfS0_S0_Pfiif_param_2];
	ld.param.u64 	%rd10, [_Z10flash_attnPKfS0_S0_Pfiif_param_3];
	ld.param.u32 	%r119, [_Z10flash_attnPKfS0_S0_Pfiif_param_4];
	ld.param.u32 	%r120, [_Z10flash_attnPKfS0_S0_Pfiif_param_5];
	cvta.to.global.u64 	%rd1, %rd7;
	cvta.to.global.u64 	%rd2, %rd8;
	cvta.to.global.u64 	%rd3, %rd9;
	cvta.to.global.u64 	%rd4, %rd10;
	mov.u32 	%r121, %ctaid.x;
	shl.b32 	%r122, %r121, 5;
	mov.u32 	%r1, %tid.x;
	add.s32 	%r2, %r122, %r1;
	setp.ge.s32 	%p1, %r2, %r119;
	@%p1 bra 	$L__BB0_82;
	shl.b32 	%r3, %r120, 7;
	setp.lt.s32 	%p2, %r120, 1;
	@%p2 bra 	$L__BB0_14;
	mul.lo.s32 	%r4, %r120, %r1;
	mul.lo.s32 	%r5, %r120, %r2;
	add.s32 	%r124, %r120, -1;
	and.b32  	%r6, %r120, 15;
	setp.lt.u32 	%p3, %r124, 15;
	mov.b32 	%r316, 0;
	@%p3 bra 	$L__BB0_5;
	and.b32  	%r316, %r120, 2147483632;
	mov.b32 	%r314, 0;
$L__BB0_4:
	.pragma "nounroll";
	add.s32 	%r126, %r314, %r4;
	shl.b32 	%r127, %r126, 2;
	mov.u32 	%r128, s_memory;
	add.s32 	%r129, %r128, %r127;
	mov.b32 	%r130, 0;
	st.shared.u32 	[%r129], %r130;
	add.s32 	%r131, %r314, %r5;
	mul.wide.s32 	%rd11, %r131, 4;
	add.s64 	%rd12, %rd1, %rd11;
	ld.global.nc.f32 	%f25, [%rd12];
	add.s32 	%r132, %r129, %r3;
	st.shared.f32 	[%r132], %f25;
	st.shared.u32 	[%r129+4], %r130;
	ld.global.nc.f32 	%f26, [%rd12+4];
	st.shared.f32 	[%r132+4], %f26;
	st.shared.u32 	[%r129+8], %r130;
	ld.global.nc.f32 	%f27, [%rd12+8];
	st.shared.f32 	[%r132+8], %f27;
	st.shared.u32 	[%r129+12], %r130;
	ld.global.nc.f32 	%f28, [%rd12+12];
	st.shared.f32 	[%r132+12], %f28;
	st.shared.u32 	[%r129+16], %r130;
	ld.global.nc.f32 	%f29, [%rd12+16];
	st.shared.f32 	[%r132+16], %f29;
	st.shared.u32 	[%r129+20], %r130;
	ld.global.nc.f32 	%f30, [%rd12+20];
	st.shared.f32 	[%r132+20], %f30;
	st.shared.u32 	[%r129+24], %r130;
	ld.global.nc.f32 	%f31, [%rd12+24];
	st.shared.f32 	[%r132+24], %f31;
	st.shared.u32 	[%r129+28], %r130;
	ld.global.nc.f32 	%f32, [%rd12+28];
	st.shared.f32 	[%r132+28], %f32;
	st.shared.u32 	[%r129+32], %r130;
	ld.global.nc.f32 	%f33, [%rd12+32];
	st.shared.f32 	[%r132+32], %f33;
	st.shared.u32 	[%r129+36], %r130;
	ld.global.nc.f32 	%f34, [%rd12+36];
	st.shared.f32 	[%r132+36], %f34;
	st.shared.u32 	[%r129+40], %r130;
	ld.global.nc.f32 	%f35, [%rd12+40];
	st.shared.f32 	[%r132+40], %f35;
	st.shared.u32 	[%r129+44], %r130;
	ld.global.nc.f32 	%f36, [%rd12+44];
	st.shared.f32 	[%r132+44], %f36;
	st.shared.u32 	[%r129+48], %r130;
	ld.global.nc.f32 	%f37, [%rd12+48];
	st.shared.f32 	[%r132+48], %f37;
	st.shared.u32 	[%r129+52], %r130;
	ld.global.nc.f32 	%f38, [%rd12+52];
	st.shared.f32 	[%r132+52], %f38;
	st.shared.u32 	[%r129+56], %r130;
	ld.global.nc.f32 	%f39, [%rd12+56];
	st.shared.f32 	[%r132+56], %f39;
	st.shared.u32 	[%r129+60], %r130;
	ld.global.nc.f32 	%f40, [%rd12+60];
	st.shared.f32 	[%r132+60], %f40;
	add.s32 	%r314, %r314, 16;
	setp.ne.s32 	%p4, %r314, %r316;
	@%p4 bra 	$L__BB0_4;
$L__BB0_5:
	setp.eq.s32 	%p5, %r6, 0;
	@%p5 bra 	$L__BB0_14;
	and.b32  	%r11, %r120, 7;
	setp.lt.u32 	%p6, %r6, 8;
	@%p6 bra 	$L__BB0_8;
	add.s32 	%r133, %r316, %r4;
	shl.b32 	%r134, %r133, 2;
	mov.u32 	%r135, s_memory;
	add.s32 	%r136, %r135, %r134;
	mov.b32 	%r137, 0;
	st.shared.u32 	[%r136], %r137;
	add.s32 	%r138, %r316, %r5;
	mul.wide.s32 	%rd13, %r138, 4;
	add.s64 	%rd14, %rd1, %rd13;
	ld.global.nc.f32 	%f41, [%rd14];
	add.s32 	%r139, %r136, %r3;
	st.shared.f32 	[%r139], %f41;
	st.shared.u32 	[%r136+4], %r137;
	ld.global.nc.f32 	%f42, [%rd14+4];
	st.shared.f32 	[%r139+4], %f42;
	st.shared.u32 	[%r136+8], %r137;
	ld.global.nc.f32 	%f43, [%rd14+8];
	st.shared.f32 	[%r139+8], %f43;
	st.shared.u32 	[%r136+12], %r137;
	ld.global.nc.f32 	%f44, [%rd14+12];
	st.shared.f32 	[%r139+12], %f44;
	st.shared.u32 	[%r136+16], %r137;
	ld.global.nc.f32 	%f45, [%rd14+16];
	st.shared.f32 	[%r139+16], %f45;
	st.shared.u32 	[%r136+20], %r137;
	ld.global.nc.f32 	%f46, [%rd14+20];
	st.shared.f32 	[%r139+20], %f46;
	st.shared.u32 	[%r136+24], %r137;
	ld.global.nc.f32 	%f47, [%rd14+24];
	st.shared.f32 	[%r139+24], %f47;
	st.shared.u32 	[%r136+28], %r137;
	ld.global.nc.f32 	%f48, [%rd14+28];
	st.shared.f32 	[%r139+28], %f48;
	add.s32 	%r316, %r316, 8;
$L__BB0_8:
	setp.eq.s32 	%p7, %r11, 0;
	@%p7 bra 	$L__BB0_14;
	and.b32  	%r14, %r120, 3;
	setp.lt.u32 	%p8, %r11, 4;
	@%p8 bra 	$L__BB0_11;
	add.s32 	%r140, %r316, %r4;
	shl.b32 	%r141, %r140, 2;
	mov.u32 	%r142, s_memory;
	add.s32 	%r143, %r142, %r141;
	mov.b32 	%r144, 0;
	st.shared.u32 	[%r143], %r144;
	add.s32 	%r145, %r316, %r5;
	mul.wide.s32 	%rd15, %r145, 4;
	add.s64 	%rd16, %rd1, %rd15;
	ld.global.nc.f32 	%f49, [%rd16];
	add.s32 	%r146, %r143, %r3;
	st.shared.f32 	[%r146], %f49;
	st.shared.u32 	[%r143+4], %r144;
	ld.global.nc.f32 	%f50, [%rd16+4];
	st.shared.f32 	[%r146+4], %f50;
	st.shared.u32 	[%r143+8], %r144;
	ld.global.nc.f32 	%f51, [%rd16+8];
	st.shared.f32 	[%r146+8], %f51;
	st.shared.u32 	[%r143+12], %r144;
	ld.global.nc.f32 	%f52, [%rd16+12];
	st.shared.f32 	[%r146+12], %f52;
	add.s32 	%r316, %r316, 4;
$L__BB0_11:
	setp.eq.s32 	%p9, %r14, 0;
	@%p9 bra 	$L__BB0_14;
	mov.b32 	%r319, 0;
	mov.u32 	%r150, s_memory;
$L__BB0_13:
	.pragma "nounroll";
	add.s32 	%r148, %r316, %r4;
	shl.b32 	%r149, %r148, 2;
	add.s32 	%r151, %r150, %r149;
	mov.b32 	%r152, 0;
	st.shared.u32 	[%r151], %r152;
	add.s32 	%r153, %r316, %r5;
	mul.wide.s32 	%rd17, %r153, 4;
	add.s64 	%rd18, %rd1, %rd17;
	ld.global.nc.f32 	%f53, [%rd18];
	add.s32 	%r154, %r151, %r3;
	st.shared.f32 	[%r154], %f53;
	add.s32 	%r316, %r316, 1;
	add.s32 	%r319, %r319, 1;
	setp.ne.s32 	%p10, %r319, %r14;
	@%p10 bra 	$L__BB0_13;
$L__BB0_14:
	bar.sync 	0;
	add.s32 	%r155, %r119, 31;
	shr.s32 	%r156, %r155, 31;
	shr.u32 	%r157, %r156, 27;
	add.s32 	%r158, %r155, %r157;
	shr.s32 	%r21, %r158, 5;
	setp.lt.s32 	%p11, %r119, 1;
	@%p11 bra 	$L__BB0_70;
	mov.u32 	%r159, s_memory;
	add.s32 	%r22, %r159, %r3;
	add.s32 	%r23, %r22, %r3;
	setp.lt.s32 	%p12, %r120, 1;
	shl.b32 	%r24, %r1, 5;
	mul.lo.s32 	%r25, %r120, %r1;
	@%p12 bra 	$L__BB0_92;
	max.s32 	%r26, %r21, 1;
	add.s32 	%r27, %r120, -1;
	and.b32  	%r28, %r120, 15;
	and.b32  	%r29, %r120, 7;
	and.b32  	%r30, %r120, 3;
	shl.b32 	%r178, %r24, 2;
	add.s32 	%r31, %r23, %r178;
	and.b32  	%r32, %r120, 2147483632;
	and.b32  	%r33, %r120, 2147483644;
	and.b32  	%r34, %r120, 1;
	mov.b32 	%r320, 0;
	mov.f32 	%f367, 0f00000000;
	mov.f32 	%f366, 0fFF800000;
$L__BB0_17:
	mov.f32 	%f1, %f366;
	setp.lt.u32 	%p30, %r27, 15;
	mov.f32 	%f63, 0f00000000;
	st.shared.v4.f32 	[%r31], {%f63, %f63, %f63, %f63};
	st.shared.v4.f32 	[%r31+16], {%f63, %f63, %f63, %f63};
	st.shared.v4.f32 	[%r31+32], {%f63, %f63, %f63, %f63};
	st.shared.v4.f32 	[%r31+48], {%f63, %f63, %f63, %f63};
	st.shared.v4.f32 	[%r31+64], {%f63, %f63, %f63, %f63};
	st.shared.v4.f32 	[%r31+80], {%f63, %f63, %f63, %f63};
	st.shared.v4.f32 	[%r31+96], {%f63, %f63, %f63, %f63};
	st.shared.v4.f32 	[%r31+112], {%f63, %f63, %f63, %f63};
	mov.b32 	%r331, 0;
	@%p30 bra 	$L__BB0_20;
	shl.b32 	%r180, %r1, 2;
	add.s32 	%r181, %r180, 256;
	mov.u32 	%r182, s_memory;
	mad.lo.s32 	%r183, %r120, %r181, %r182;
	add.s32 	%r321, %r183, 4156;
	and.b32  	%r184, %r120, 2147483632;
	neg.s32 	%r322, %r184;
$L__BB0_19:
	.pragma "nounroll";
	mov.b32 	%r185, 0;
	st.shared.u32 	[%r321+-60], %r185;
	st.shared.u32 	[%r321+-56], %r185;
	st.shared.u32 	[%r321+-52], %r185;
	st.shared.u32 	[%r321+-48], %r185;
	st.shared.u32 	[%r321+-44], %r185;
	st.shared.u32 	[%r321+-40], %r185;
	st.shared.u32 	[%r321+-36], %r185;
	st.shared.u32 	[%r321+-32], %r185;
	st.shared.u32 	[%r321+-28], %r185;
	st.shared.u32 	[%r321+-24], %r185;
	st.shared.u32 	[%r321+-20], %r185;
	st.shared.u32 	[%r321+-16], %r185;
	st.shared.u32 	[%r321+-12], %r185;
	st.shared.u32 	[%r321+-8], %r185;
	st.shared.u32 	[%r321+-4], %r185;
	st.shared.u32 	[%r321], %r185;
	add.s32 	%r322, %r322, 16;
	add.s32 	%r321, %r321, 64;
	setp.eq.s32 	%p31, %r322, 0;
	mov.u32 	%r331, %r32;
	@%p31 bra 	$L__BB0_20;
	bra.uni 	$L__BB0_19;
$L__BB0_20:
	setp.eq.s32 	%p32, %r28, 0;
	@%p32 bra 	$L__BB0_21;
	bra.uni 	$L__BB0_83;
$L__BB0_21:
	setp.lt.s32 	%p39, %r120, 1;
	shl.b32 	%r42, %r320, 5;
	setp.ge.s32 	%p40, %r42, %r119;
	or.pred  	%p41, %p40, %p39;
	@%p41 bra 	$L__BB0_37;
	mov.b32 	%r333, 0;
$L__BB0_23:
	mov.u32 	%r64, %r333;
	add.s32 	%r65, %r64, %r42;
	mul.lo.s32 	%r66, %r65, %r120;
	shl.b32 	%r203, %r64, 2;
	add.s32 	%r67, %r31, %r203;
	ld.shared.f32 	%f374, [%r67];
	mov.b32 	%r336, 0;
	@%p30 bra 	$L__BB0_26;
	mov.b32 	%r334, 0;
$L__BB0_25:
	.pragma "nounroll";
	add.s32 	%r205, %r334, %r25;
	shl.b32 	%r206, %r205, 2;
	add.s32 	%r207, %r22, %r206;
	ld.shared.f32 	%f64, [%r207];
	add.s32 	%r208, %r334, %r66;
	mul.wide.u32 	%rd21, %r208, 4;
	add.s64 	%rd22, %rd2, %rd21;
	ld.global.nc.f32 	%f65, [%rd22];
	fma.rn.f32 	%f66, %f64, %f65, %f374;
	st.shared.f32 	[%r67], %f66;
	ld.shared.f32 	%f67, [%r207+4];
	ld.global.nc.f32 	%f68, [%rd22+4];
	fma.rn.f32 	%f69, %f67, %f68, %f66;
	st.shared.f32 	[%r67], %f69;
	ld.shared.f32 	%f70, [%r207+8];
	ld.global.nc.f32 	%f71, [%rd22+8];
	fma.rn.f32 	%f72, %f70, %f71, %f69;
	st.shared.f32 	[%r67], %f72;
	ld.shared.f32 	%f73, [%r207+12];
	ld.global.nc.f32 	%f74, [%rd22+12];
	fma.rn.f32 	%f75, %f73, %f74, %f72;
	st.shared.f32 	[%r67], %f75;
	ld.shared.f32 	%f76, [%r207+16];
	ld.global.nc.f32 	%f77, [%rd22+16];
	fma.rn.f32 	%f78, %f76, %f77, %f75;
	st.shared.f32 	[%r67], %f78;
	ld.shared.f32 	%f79, [%r207+20];
	ld.global.nc.f32 	%f80, [%rd22+20];
	fma.rn.f32 	%f81, %f79, %f80, %f78;
	st.shared.f32 	[%r67], %f81;
	ld.shared.f32 	%f82, [%r207+24];
	ld.global.nc.f32 	%f83, [%rd22+24];
	fma.rn.f32 	%f84, %f82, %f83, %f81;
	st.shared.f32 	[%r67], %f84;
	ld.shared.f32 	%f85, [%r207+28];
	ld.global.nc.f32 	%f86, [%rd22+28];
	fma.rn.f32 	%f87, %f85, %f86, %f84;
	st.shared.f32 	[%r67], %f87;
	ld.shared.f32 	%f88, [%r207+32];
	ld.global.nc.f32 	%f89, [%rd22+32];
	fma.rn.f32 	%f90, %f88, %f89, %f87;
	st.shared.f32 	[%r67], %f90;
	ld.shared.f32 	%f91, [%r207+36];
	ld.global.nc.f32 	%f92, [%rd22+36];
	fma.rn.f32 	%f93, %f91, %f92, %f90;
	st.shared.f32 	[%r67], %f93;
	ld.shared.f32 	%f94, [%r207+40];
	ld.global.nc.f32 	%f95, [%rd22+40];
	fma.rn.f32 	%f96, %f94, %f95, %f93;
	st.shared.f32 	[%r67], %f96;
	ld.shared.f32 	%f97, [%r207+44];
	ld.global.nc.f32 	%f98, [%rd22+44];
	fma.rn.f32 	%f99, %f97, %f98, %f96;
	st.shared.f32 	[%r67], %f99;
	ld.shared.f32 	%f100, [%r207+48];
	ld.global.nc.f32 	%f101, [%rd22+48];
	fma.rn.f32 	%f102, %f100, %f101, %f99;
	st.shared.f32 	[%r67], %f102;
	ld.shared.f32 	%f103, [%r207+52];
	ld.global.nc.f32 	%f104, [%rd22+52];
	fma.rn.f32 	%f105, %f103, %f104, %f102;
	st.shared.f32 	[%r67], %f105;
	ld.shared.f32 	%f106, [%r207+56];
	ld.global.nc.f32 	%f107, [%rd22+56];
	fma.rn.f32 	%f108, %f106, %f107, %f105;
	st.shared.f32 	[%r67], %f108;
	ld.shared.f32 	%f109, [%r207+60];
	ld.global.nc.f32 	%f110, [%rd22+60];
	fma.rn.f32 	%f374, %f109, %f110, %f108;
	st.shared.f32 	[%r67], %f374;
	add.s32 	%r334, %r334, 16;
	setp.ne.s32 	%p43, %r334, %r32;
	mov.u32 	%r336, %r32;
	@%p43 bra 	$L__BB0_25;
$L__BB0_26:
	@%p32 bra 	$L__BB0_36;
	add.s32 	%r209, %r28, -1;
	setp.lt.u32 	%p45, %r209, 7;
	@%p45 bra 	$L__BB0_29;
	add.s32 	%r210, %r336, %r25;
	shl.b32 	%r211, %r210, 2;
	add.s32 	%r212, %r22, %r211;
	ld.shared.f32 	%f111, [%r212];
	add.s32 	%r213, %r336, %r66;
	mul.wide.u32 	%rd23, %r213, 4;
	add.s64 	%rd24, %rd2, %rd23;
	ld.global.nc.f32 	%f112, [%rd24];
	fma.rn.f32 	%f113, %f111, %f112, %f374;
	st.shared.f32 	[%r67], %f113;
	ld.shared.f32 	%f114, [%r212+4];
	cvt.u64.u32 	%rd25, %r66;
	cvt.u64.u32 	%rd26, %r336;
	add.s64 	%rd27, %rd26, %rd25;
	shl.b64 	%rd28, %rd27, 2;
	add.s64 	%rd29, %rd2, %rd28;
	ld.global.nc.f32 	%f115, [%rd29+4];
	fma.rn.f32 	%f116, %f114, %f115, %f113;
	st.shared.f32 	[%r67], %f116;
	ld.shared.f32 	%f117, [%r212+8];
	ld.global.nc.f32 	%f118, [%rd29+8];
	fma.rn.f32 	%f119, %f117, %f118, %f116;
	st.shared.f32 	[%r67], %f119;
	ld.shared.f32 	%f120, [%r212+12];
	ld.global.nc.f32 	%f121, [%rd29+12];
	fma.rn.f32 	%f122, %f120, %f121, %f119;
	st.shared.f32 	[%r67], %f122;
	ld.shared.f32 	%f123, [%r212+16];
	ld.global.nc.f32 	%f124, [%rd29+16];
	fma.rn.f32 	%f125, %f123, %f124, %f122;
	st.shared.f32 	[%r67], %f125;
	ld.shared.f32 	%f126, [%r212+20];
	ld.global.nc.f32 	%f127, [%rd29+20];
	fma.rn.f32 	%f128, %f126, %f127, %f125;
	st.shared.f32 	[%r67], %f128;
	ld.shared.f32 	%f129, [%r212+24];
	ld.global.nc.f32 	%f130, [%rd29+24];
	fma.rn.f32 	%f131, %f129, %f130, %f128;
	st.shared.f32 	[%r67], %f131;
	ld.shared.f32 	%f132, [%r212+28];
	ld.global.nc.f32 	%f133, [%rd29+28];
	fma.rn.f32 	%f374, %f132, %f133, %f131;
	st.shared.f32 	[%r67], %f374;
	add.s32 	%r336, %r336, 8;
$L__BB0_29:
	setp.eq.s32 	%p46, %r29, 0;
	@%p46 bra 	$L__BB0_36;
	add.s32 	%r214, %r29, -1;
	setp.lt.u32 	%p47, %r214, 3;
	@%p47 bra 	$L__BB0_32;
	add.s32 	%r215, %r336, %r25;
	shl.b32 	%r216, %r215, 2;
	add.s32 	%r217, %r22, %r216;
	ld.shared.f32 	%f134, [%r217];
	add.s32 	%r218, %r336, %r66;
	mul.wide.u32 	%rd30, %r218, 4;
	add.s64 	%rd31, %rd2, %rd30;
	ld.global.nc.f32 	%f135, [%rd31];
	fma.rn.f32 	%f136, %f134, %f135, %f374;
	st.shared.f32 	[%r67], %f136;
	ld.shared.f32 	%f137, [%r217+4];
	cvt.u64.u32 	%rd32, %r66;
	cvt.u64.u32 	%rd33, %r336;
	add.s64 	%rd34, %rd33, %rd32;
	shl.b64 	%rd35, %rd34, 2;
	add.s64 	%rd36, %rd2, %rd35;
	ld.global.nc.f32 	%f138, [%rd36+4];
	fma.rn.f32 	%f139, %f137, %f138, %f136;
	st.shared.f32 	[%r67], %f139;
	ld.shared.f32 	%f140, [%r217+8];
	ld.global.nc.f32 	%f141, [%rd36+8];
	fma.rn.f32 	%f142, %f140, %f141, %f139;
	st.shared.f32 	[%r67], %f142;
	ld.shared.f32 	%f143, [%r217+12];
	ld.global.nc.f32 	%f144, [%rd36+12];
	fma.rn.f32 	%f374, %f143, %f144, %f142;
	st.shared.f32 	[%r67], %f374;
	add.s32 	%r336, %r336, 4;
$L__BB0_32:
	setp.eq.s32 	%p48, %r30, 0;
	@%p48 bra 	$L__BB0_36;
	setp.eq.s32 	%p49, %r30, 1;
	add.s32 	%r219, %r336, %r25;
	shl.b32 	%r220, %r219, 2;
	add.s32 	%r75, %r22, %r220;
	ld.shared.f32 	%f145, [%r75];
	add.s32 	%r221, %r336, %r66;
	mul.wide.u32 	%rd37, %r221, 4;
	add.s64 	%rd38, %rd2, %rd37;
	ld.global.nc.f32 	%f146, [%rd38];
	fma.rn.f32 	%f22, %f145, %f146, %f374;
	st.shared.f32 	[%r67], %f22;
	@%p49 bra 	$L__BB0_36;
	setp.eq.s32 	%p50, %r30, 2;
	ld.shared.f32 	%f147, [%r75+4];
	cvt.u64.u32 	%rd39, %r66;
	cvt.u64.u32 	%rd40, %r336;
	add.s64 	%rd41, %rd40, %rd39;
	shl.b64 	%rd42, %rd41, 2;
	add.s64 	%rd5, %rd2, %rd42;
	ld.global.nc.f32 	%f148, [%rd5+4];
	fma.rn.f32 	%f23, %f147, %f148, %f22;
	st.shared.f32 	[%r67], %f23;
	@%p50 bra 	$L__BB0_36;
	ld.shared.f32 	%f149, [%r75+8];
	ld.global.nc.f32 	%f150, [%rd5+8];
	fma.rn.f32 	%f151, %f149, %f150, %f23;
	st.shared.f32 	[%r67], %f151;
$L__BB0_36:
	add.s32 	%r333, %r64, 1;
	setp.lt.u32 	%p51, %r64, 31;
	add.s32 	%r222, %r65, 1;
	setp.lt.s32 	%p52, %r222, %r119;
	and.pred  	%p53, %p51, %p52;
	@%p53 bra 	$L__BB0_23;
$L__BB0_37:
	mov.f32 	%f369, 0fFF800000;
	@%p40 bra 	$L__BB0_42;
	mov.b32 	%r323, 0;
$L__BB0_39:
	ld.param.f32 	%f365, [_Z10flash_attnPKfS0_S0_Pfiif_param_6];
	shl.b32 	%r224, %r323, 2;
	add.s32 	%r225, %r31, %r224;
	ld.shared.f32 	%f153, [%r225];
	mul.f32 	%f154, %f365, %f153;
	st.shared.f32 	[%r225], %f154;
	add.s32 	%r44, %r323, 1;
	setp.lt.u32 	%p55, %r323, 31;
	add.s32 	%r226, %r42, %r44;
	setp.lt.s32 	%p56, %r226, %r119;
	and.pred  	%p57, %p55, %p56;
	mov.u32 	%r323, %r44;
	@%p57 bra 	$L__BB0_39;
	mov.f32 	%f369, 0fFF800000;
	mov.b32 	%r324, 0;
$L__BB0_41:
	shl.b32 	%r228, %r324, 2;
	add.s32 	%r229, %r31, %r228;
	ld.shared.f32 	%f156, [%r229];
	max.f32 	%f369, %f369, %f156;
	add.s32 	%r46, %r324, 1;
	setp.lt.u32 	%p58, %r324, 31;
	add.s32 	%r230, %r42, %r46;
	setp.lt.s32 	%p59, %r230, %r119;
	and.pred  	%p60, %p58, %p59;
	mov.u32 	%r324, %r46;
	@%p60 bra 	$L__BB0_41;
$L__BB0_42:
	max.f32 	%f366, %f1, %f369;
	setp.eq.f32 	%p61, %f367, 0f00000000;
	mov.f32 	%f370, 0f00000000;
	@%p61 bra 	$L__BB0_44;
	sub.f32 	%f158, %f1, %f366;
	fma.rn.f32 	%f159, %f158, 0f3BBB989D, 0f3F000000;
	cvt.sat.f32.f32 	%f160, %f159;
	mov.f32 	%f161, 0f4B400001;
	mov.f32 	%f162, 0f437C0000;
	fma.rm.f32 	%f163, %f160, %f162, %f161;
	add.f32 	%f164, %f163, 0fCB40007F;
	neg.f32 	%f165, %f164;
	fma.rn.f32 	%f166, %f158, 0f3FB8AA3B, %f165;
	fma.rn.f32 	%f167, %f158, 0f32A57060, %f166;
	mov.b32 	%r231, %f163;
	shl.b32 	%r232, %r231, 23;
	mov.b32 	%f168, %r232;
	ex2.approx.ftz.f32 	%f169, %f167;
	mul.f32 	%f170, %f169, %f168;
	mul.f32 	%f370, %f367, %f170;
$L__BB0_44:
	mov.f32 	%f372, 0f00000000;
	@%p40 bra 	$L__BB0_47;
	mov.f32 	%f372, 0f00000000;
	mov.b32 	%r325, 0;
$L__BB0_46:
	shl.b32 	%r234, %r325, 2;
	add.s32 	%r235, %r31, %r234;
	ld.shared.f32 	%f173, [%r235];
	sub.f32 	%f174, %f173, %f366;
	fma.rn.f32 	%f175, %f174, 0f3BBB989D, 0f3F000000;
	cvt.sat.f32.f32 	%f176, %f175;
	mov.f32 	%f177, 0f4B400001;
	mov.f32 	%f178, 0f437C0000;
	fma.rm.f32 	%f179, %f176, %f178, %f177;
	add.f32 	%f180, %f179, 0fCB40007F;
	neg.f32 	%f181, %f180;
	fma.rn.f32 	%f182, %f174, 0f3FB8AA3B, %f181;
	fma.rn.f32 	%f183, %f174, 0f32A57060, %f182;
	mov.b32 	%r236, %f179;
	shl.b32 	%r237, %r236, 23;
	mov.b32 	%f184, %r237;
	ex2.approx.ftz.f32 	%f185, %f183;
	fma.rn.f32 	%f372, %f185, %f184, %f372;
	add.s32 	%r48, %r325, 1;
	setp.lt.u32 	%p63, %r325, 31;
	add.s32 	%r238, %r42, %r48;
	setp.lt.s32 	%p64, %r238, %r119;
	and.pred  	%p65, %p63, %p64;
	mov.u32 	%r325, %r48;
	@%p65 bra 	$L__BB0_46;
$L__BB0_47:
	add.f32 	%f367, %f370, %f372;
	div.rn.f32 	%f13, %f370, %f367;
	@%p40 bra 	$L__BB0_58;
	mov.b32 	%r338, 0;
$L__BB0_49:
	mov.u32 	%r77, %r338;
	setp.lt.u32 	%p67, %r27, 3;
	add.s32 	%r78, %r77, %r42;
	shl.b32 	%r241, %r77, 2;
	add.s32 	%r79, %r31, %r241;
	mul.lo.s32 	%r80, %r78, %r120;
	mov.b32 	%r341, 0;
	@%p67 bra 	$L__BB0_52;
	mov.b32 	%r339, 0;
$L__BB0_51:
	.pragma "nounroll";
	ld.shared.f32 	%f186, [%r79];
	sub.f32 	%f187, %f186, %f366;
	fma.rn.f32 	%f188, %f187, 0f3BBB989D, 0f3F000000;
	cvt.sat.f32.f32 	%f189, %f188;
	mov.f32 	%f190, 0f4B400001;
	mov.f32 	%f191, 0f437C0000;
	fma.rm.f32 	%f192, %f189, %f191, %f190;
	add.f32 	%f193, %f192, 0fCB40007F;
	neg.f32 	%f194, %f193;
	fma.rn.f32 	%f195, %f187, 0f3FB8AA3B, %f194;
	fma.rn.f32 	%f196, %f187, 0f32A57060, %f195;
	mov.b32 	%r243, %f192;
	shl.b32 	%r244, %r243, 23;
	mov.b32 	%f197, %r244;
	ex2.approx.ftz.f32 	%f198, %f196;
	mul.f32 	%f199, %f198, %f197;
	div.rn.f32 	%f200, %f199, %f367;
	add.s32 	%r245, %r339, %r80;
	mul.wide.u32 	%rd43, %r245, 4;
	add.s64 	%rd44, %rd3, %rd43;
	ld.global.nc.f32 	%f201, [%rd44];
	add.s32 	%r246, %r339, %r25;
	shl.b32 	%r247, %r246, 2;
	add.s32 	%r248, %r23, %r247;
	ld.shared.f32 	%f202, [%r248+4096];
	fma.rn.f32 	%f203, %f201, %f200, %f202;
	st.shared.f32 	[%r248+4096], %f203;
	ld.shared.f32 	%f204, [%r79];
	sub.f32 	%f205, %f204, %f366;
	fma.rn.f32 	%f206, %f205, 0f3BBB989D, 0f3F000000;
	cvt.sat.f32.f32 	%f207, %f206;
	fma.rm.f32 	%f208, %f207, %f191, %f190;
	add.f32 	%f209, %f208, 0fCB40007F;
	neg.f32 	%f210, %f209;
	fma.rn.f32 	%f211, %f205, 0f3FB8AA3B, %f210;
	fma.rn.f32 	%f212, %f205, 0f32A57060, %f211;
	mov.b32 	%r249, %f208;
	shl.b32 	%r250, %r249, 23;
	mov.b32 	%f213, %r250;
	ex2.approx.ftz.f32 	%f214, %f212;
	mul.f32 	%f215, %f214, %f213;
	div.rn.f32 	%f216, %f215, %f367;
	ld.global.nc.f32 	%f217, [%rd44+4];
	ld.shared.f32 	%f218, [%r248+4100];
	fma.rn.f32 	%f219, %f217, %f216, %f218;
	st.shared.f32 	[%r248+4100], %f219;
	ld.shared.f32 	%f220, [%r79];
	sub.f32 	%f221, %f220, %f366;
	fma.rn.f32 	%f222, %f221, 0f3BBB989D, 0f3F000000;
	cvt.sat.f32.f32 	%f223, %f222;
	fma.rm.f32 	%f224, %f223, %f191, %f190;
	add.f32 	%f225, %f224, 0fCB40007F;
	neg.f32 	%f226, %f225;
	fma.rn.f32 	%f227, %f221, 0f3FB8AA3B, %f226;
	fma.rn.f32 	%f228, %f221, 0f32A57060, %f227;
	mov.b32 	%r251, %f224;
	shl.b32 	%r252, %r251, 23;
	mov.b32 	%f229, %r252;
	ex2.approx.ftz.f32 	%f230, %f228;
	mul.f32 	%f231, %f230, %f229;
	div.rn.f32 	%f232, %f231, %f367;
	ld.global.nc.f32 	%f233, [%rd44+8];
	ld.shared.f32 	%f234, [%r248+4104];
	fma.rn.f32 	%f235, %f233, %f232, %f234;
	st.shared.f32 	[%r248+4104], %f235;
	ld.shared.f32 	%f236, [%r79];
	sub.f32 	%f237, %f236, %f366;
	fma.rn.f32 	%f238, %f237, 0f3BBB989D, 0f3F000000;
	cvt.sat.f32.f32 	%f239, %f238;
	fma.rm.f32 	%f240, %f239, %f191, %f190;
	add.f32 	%f241, %f240, 0fCB40007F;
	neg.f32 	%f242, %f241;
	fma.rn.f32 	%f243, %f237, 0f3FB8AA3B, %f242;
	fma.rn.f32 	%f244, %f237, 0f32A57060, %f243;
	mov.b32 	%r253, %f240;
	shl.b32 	%r254, %r253, 23;
	mov.b32 	%f245, %r254;
	ex2.approx.ftz.f32 	%f246, %f244;
	mul.f32 	%f247, %f246, %f245;
	div.rn.f32 	%f248, %f247, %f367;
	ld.global.nc.f32 	%f249, [%rd44+12];
	ld.shared.f32 	%f250, [%r248+4108];
	fma.rn.f32 	%f251, %f249, %f248, %f250;
	st.shared.f32 	[%r248+4108], %f251;
	add.s32 	%r339, %r339, 4;
	setp.ne.s32 	%p68, %r339, %r33;
	mov.u32 	%r341, %r33;
	@%p68 bra 	$L__BB0_51;
$L__BB0_52:
	setp.eq.s32 	%p69, %r30, 0;
	@%p69 bra 	$L__BB0_57;
	setp.eq.s32 	%p70, %r30, 1;
	@%p70 bra 	$L__BB0_55;
	ld.shared.f32 	%f252, [%r79];
	sub.f32 	%f253, %f252, %f366;
	fma.rn.f32 	%f254, %f253, 0f3BBB989D, 0f3F000000;
	cvt.sat.f32.f32 	%f255, %f254;
	mov.f32 	%f256, 0f4B400001;
	mov.f32 	%f257, 0f437C0000;
	fma.rm.f32 	%f258, %f255, %f257, %f256;
	add.f32 	%f259, %f258, 0fCB40007F;
	neg.f32 	%f260, %f259;
	fma.rn.f32 	%f261, %f253, 0f3FB8AA3B, %f260;
	fma.rn.f32 	%f262, %f253, 0f32A57060, %f261;
	mov.b32 	%r255, %f258;
	shl.b32 	%r256, %r255, 23;
	mov.b32 	%f263, %r256;
	ex2.approx.ftz.f32 	%f264, %f262;
	mul.f32 	%f265, %f264, %f263;
	div.rn.f32 	%f266, %f265, %f367;
	add.s32 	%r257, %r341, %r80;
	mul.wide.u32 	%rd45, %r257, 4;
	add.s64 	%rd46, %rd3, %rd45;
	ld.global.nc.f32 	%f267, [%rd46];
	add.s32 	%r258, %r341, %r25;
	shl.b32 	%r259, %r258, 2;
	add.s32 	%r260, %r23, %r259;
	ld.shared.f32 	%f268, [%r260+4096];
	fma.rn.f32 	%f269, %f267, %f266, %f268;
	st.shared.f32 	[%r260+4096], %f269;
	ld.shared.f32 	%f270, [%r79];
	sub.f32 	%f271, %f270, %f366;
	fma.rn.f32 	%f272, %f271, 0f3BBB989D, 0f3F000000;
	cvt.sat.f32.f32 	%f273, %f272;
	fma.rm.f32 	%f274, %f273, %f257, %f256;
	add.f32 	%f275, %f274, 0fCB40007F;
	neg.f32 	%f276, %f275;
	fma.rn.f32 	%f277, %f271, 0f3FB8AA3B, %f276;
	fma.rn.f32 	%f278, %f271, 0f32A57060, %f277;
	mov.b32 	%r261, %f274;
	shl.b32 	%r262, %r261, 23;
	mov.b32 	%f279, %r262;
	ex2.approx.ftz.f32 	%f280, %f278;
	mul.f32 	%f281, %f280, %f279;
	div.rn.f32 	%f282, %f281, %f367;
	cvt.u64.u32 	%rd47, %r80;
	cvt.u64.u32 	%rd48, %r341;
	add.s64 	%rd49, %rd48, %rd47;
	shl.b64 	%rd50, %rd49, 2;
	add.s64 	%rd51, %rd3, %rd50;
	ld.global.nc.f32 	%f283, [%rd51+4];
	ld.shared.f32 	%f284, [%r260+4100];
	fma.rn.f32 	%f285, %f283, %f282, %f284;
	st.shared.f32 	[%r260+4100], %f285;
	add.s32 	%r341, %r341, 2;
$L__BB0_55:
	setp.eq.s32 	%p71, %r34, 0;
	@%p71 bra 	$L__BB0_57;
	ld.shared.f32 	%f286, [%r79];
	sub.f32 	%f287, %f286, %f366;
	fma.rn.f32 	%f288, %f287, 0f3BBB989D, 0f3F000000;
	cvt.sat.f32.f32 	%f289, %f288;
	mov.f32 	%f290, 0f4B400001;
	mov.f32 	%f291, 0f437C0000;
	fma.rm.f32 	%f292, %f289, %f291, %f290;
	add.f32 	%f293, %f292, 0fCB40007F;
	neg.f32 	%f294, %f293;
	fma.rn.f32 	%f295, %f287, 0f3FB8AA3B, %f294;
	fma.rn.f32 	%f296, %f287, 0f32A57060, %f295;
	mov.b32 	%r263, %f292;
	shl.b32 	%r264, %r263, 23;
	mov.b32 	%f297, %r264;
	ex2.approx.ftz.f32 	%f298, %f296;
	mul.f32 	%f299, %f298, %f297;
	div.rn.f32 	%f300, %f299, %f367;
	add.s32 	%r265, %r341, %r80;
	mul.wide.u32 	%rd52, %r265, 4;
	add.s64 	%rd53, %rd3, %rd52;
	ld.global.nc.f32 	%f301, [%rd53];
	add.s32 	%r266, %r341, %r25;
	shl.b32 	%r267, %r266, 2;
	add.s32 	%r268, %r23, %r267;
	ld.shared.f32 	%f302, [%r268+4096];
	fma.rn.f32 	%f303, %f301, %f300, %f302;
	st.shared.f32 	[%r268+4096], %f303;
$L__BB0_57:
	add.s32 	%r338, %r77, 1;
	setp.lt.u32 	%p72, %r77, 31;
	add.s32 	%r269, %r78, 1;
	setp.lt.s32 	%p73, %r269, %r119;
	and.pred  	%p74, %p72, %p73;
	@%p74 bra 	$L__BB0_49;
$L__BB0_58:
	setp.lt.u32 	%p75, %r27, 7;
	mov.b32 	%r328, 0;
	@%p75 bra 	$L__BB0_61;
	mov.b32 	%r326, 0;
$L__BB0_60:
	.pragma "nounroll";
	add.s32 	%r272, %r326, %r25;
	shl.b32 	%r273, %r272, 2;
	mov.u32 	%r274, s_memory;
	add.s32 	%r275, %r274, %r273;
	ld.shared.f32 	%f304, [%r275];
	add.s32 	%r276, %r23, %r273;
	ld.shared.f32 	%f305, [%r276+4096];
	fma.rn.f32 	%f306, %f13, %f304, %f305;
	st.shared.f32 	[%r275], %f306;
	ld.shared.f32 	%f307, [%r275+4];
	ld.shared.f32 	%f308, [%r276+4100];
	fma.rn.f32 	%f309, %f13, %f307, %f308;
	st.shared.f32 	[%r275+4], %f309;
	ld.shared.f32 	%f310, [%r275+8];
	ld.shared.f32 	%f311, [%r276+4104];
	fma.rn.f32 	%f312, %f13, %f310, %f311;
	st.shared.f32 	[%r275+8], %f312;
	ld.shared.f32 	%f313, [%r275+12];
	ld.shared.f32 	%f314, [%r276+4108];
	fma.rn.f32 	%f315, %f13, %f313, %f314;
	st.shared.f32 	[%r275+12], %f315;
	ld.shared.f32 	%f316, [%r275+16];
	ld.shared.f32 	%f317, [%r276+4112];
	fma.rn.f32 	%f318, %f13, %f316, %f317;
	st.shared.f32 	[%r275+16], %f318;
	ld.shared.f32 	%f319, [%r275+20];
	ld.shared.f32 	%f320, [%r276+4116];
	fma.rn.f32 	%f321, %f13, %f319, %f320;
	st.shared.f32 	[%r275+20], %f321;
	ld.shared.f32 	%f322, [%r275+24];
	ld.shared.f32 	%f323, [%r276+4120];
	fma.rn.f32 	%f324, %f13, %f322, %f323;
	st.shared.f32 	[%r275+24], %f324;
	ld.shared.f32 	%f325, [%r275+28];
	ld.shared.f32 	%f326, [%r276+4124];
	fma.rn.f32 	%f327, %f13, %f325, %f326;
	st.shared.f32 	[%r275+28], %f327;
	add.s32 	%r326, %r326, 8;
	and.b32  	%r328, %r120, 2147483640;
	setp.eq.s32 	%p76, %r326, %r328;
	@%p76 bra 	$L__BB0_61;
	bra.uni 	$L__BB0_60;
$L__BB0_61:
	setp.eq.s32 	%p77, %r29, 0;
	@%p77 bra 	$L__BB0_69;
	add.s32 	%r277, %r29, -1;
	setp.lt.u32 	%p78, %r277, 3;
	@%p78 bra 	$L__BB0_64;
	add.s32 	%r278, %r328, %r25;
	shl.b32 	%r279, %r278, 2;
	mov.u32 	%r280, s_memory;
	add.s32 	%r281, %r280, %r279;
	ld.shared.f32 	%f328, [%r281];
	add.s32 	%r282, %r23, %r279;
	ld.shared.f32 	%f329, [%r282+4096];
	fma.rn.f32 	%f330, %f13, %f328, %f329;
	st.shared.f32 	[%r281], %f330;
	ld.shared.f32 	%f331, [%r281+4];
	ld.shared.f32 	%f332, [%r282+4100];
	fma.rn.f32 	%f333, %f13, %f331, %f332;
	st.shared.f32 	[%r281+4], %f333;
	ld.shared.f32 	%f334, [%r281+8];
	ld.shared.f32 	%f335, [%r282+4104];
	fma.rn.f32 	%f336, %f13, %f334, %f335;
	st.shared.f32 	[%r281+8], %f336;
	ld.shared.f32 	%f337, [%r281+12];
	ld.shared.f32 	%f338, [%r282+4108];
	fma.rn.f32 	%f339, %f13, %f337, %f338;
	st.shared.f32 	[%r281+12], %f339;
	add.s32 	%r328, %r328, 4;
$L__BB0_64:
	setp.eq.s32 	%p79, %r30, 0;
	@%p79 bra 	$L__BB0_69;
	setp.eq.s32 	%p80, %r30, 1;
	@%p80 bra 	$L__BB0_67;
	add.s32 	%r283, %r328, %r25;
	shl.b32 	%r284, %r283, 2;
	mov.u32 	%r285, s_memory;
	add.s32 	%r286, %r285, %r284;
	ld.shared.f32 	%f340, [%r286];
	add.s32 	%r287, %r23, %r284;
	ld.shared.f32 	%f341, [%r287+4096];
	fma.rn.f32 	%f342, %f13, %f340, %f341;
	st.shared.f32 	[%r286], %f342;
	ld.shared.f32 	%f343, [%r286+4];
	ld.shared.f32 	%f344, [%r287+4100];
	fma.rn.f32 	%f345, %f13, %f343, %f344;
	st.shared.f32 	[%r286+4], %f345;
	add.s32 	%r328, %r328, 2;
$L__BB0_67:
	setp.eq.s32 	%p81, %r34, 0;
	@%p81 bra 	$L__BB0_69;
	add.s32 	%r288, %r328, %r25;
	shl.b32 	%r289, %r288, 2;
	mov.u32 	%r290, s_memory;
	add.s32 	%r291, %r290, %r289;
	ld.shared.f32 	%f346, [%r291];
	add.s32 	%r292, %r23, %r289;
	ld.shared.f32 	%f347, [%r292+4096];
	fma.rn.f32 	%f348, %f13, %f346, %f347;
	st.shared.f32 	[%r291], %f348;
$L__BB0_69:
	add.s32 	%r320, %r320, 1;
	setp.eq.s32 	%p82, %r320, %r26;
	@%p82 bra 	$L__BB0_70;
	bra.uni 	$L__BB0_17;
$L__BB0_70:
	setp.lt.s32 	%p83, %r120, 1;
	@%p83 bra 	$L__BB0_82;
	mul.lo.s32 	%r92, %r120, %r1;
	mul.lo.s32 	%r93, %r120, %r2;
	add.s32 	%r294, %r120, -1;
	and.b32  	%r94, %r120, 7;
	setp.lt.u32 	%p84, %r294, 7;
	mov.b32 	%r350, 0;
	@%p84 bra 	$L__BB0_74;
	and.b32  	%r350, %r120, 2147483640;
	neg.s32 	%r349, %r350;
	shl.b32 	%r295, %r92, 2;
	mov.u32 	%r296, s_memory;
	add.s32 	%r297, %r295, %r296;
	add.s32 	%r348, %r297, 16;
	add.s64 	%rd6, %rd4, 16;
	mov.u32 	%r347, %r93;
$L__BB0_73:
	.pragma "nounroll";
	mul.wide.s32 	%rd54, %r347, 4;
	add.s64 	%rd55, %rd6, %rd54;
	ld.shared.f32 	%f349, [%r348+-16];
	st.global.f32 	[%rd55+-16], %f349;
	ld.shared.f32 	%f350, [%r348+-12];
	st.global.f32 	[%rd55+-12], %f350;
	ld.shared.f32 	%f351, [%r348+-8];
	st.global.f32 	[%rd55+-8], %f351;
	ld.shared.f32 	%f352, [%r348+-4];
	st.global.f32 	[%rd55+-4], %f352;
	ld.shared.f32 	%f353, [%r348];
	st.global.f32 	[%rd55], %f353;
	ld.shared.f32 	%f354, [%r348+4];
	st.global.f32 	[%rd55+4], %f354;
	ld.shared.f32 	%f355, [%r348+8];
	st.global.f32 	[%rd55+8], %f355;
	ld.shared.f32 	%f356, [%r348+12];
	st.global.f32 	[%rd55+12], %f356;
	add.s32 	%r349, %r349, 8;
	add.s32 	%r348, %r348, 32;
	add.s32 	%r347, %r347, 8;
	setp.ne.s32 	%p85, %r349, 0;
	@%p85 bra 	$L__BB0_73;
$L__BB0_74:
	setp.eq.s32 	%p86, %r94, 0;
	@%p86 bra 	$L__BB0_82;
	and.b32  	%r114, %r120, 3;
	setp.lt.u32 	%p87, %r94, 4;
	@%p87 bra 	$L__BB0_77;
	add.s32 	%r298, %r350, %r92;
	shl.b32 	%r299, %r298, 2;
	mov.u32 	%r300, s_memory;
	add.s32 	%r301, %r300, %r299;
	ld.shared.f32 	%f357, [%r301];
	add.s32 	%r302, %r350, %r93;
	mul.wide.s32 	%rd56, %r302, 4;
	add.s64 	%rd57, %rd4, %rd56;
	st.global.f32 	[%rd57], %f357;
	ld.shared.f32 	%f358, [%r301+4];
	st.global.f32 	[%rd57+4], %f358;
	ld.shared.f32 	%f359, [%r301+8];
	st.global.f32 	[%rd57+8], %f359;
	ld.shared.f32 	%f360, [%r301+12];
	st.global.f32 	[%rd57+12], %f360;
	add.s32 	%r350, %r350, 4;
$L__BB0_77:
	setp.eq.s32 	%p88, %r114, 0;
	@%p88 bra 	$L__BB0_82;
	setp.eq.s32 	%p89, %r114, 1;
	@%p89 bra 	$L__BB0_80;
	add.s32 	%r303, %r350, %r92;
	shl.b32 	%r304, %r303, 2;
	mov.u32 	%r305, s_memory;
	add.s32 	%r306, %r305, %r304;
	ld.shared.f32 	%f361, [%r306];
	add.s32 	%r307, %r350, %r93;
	mul.wide.s32 	%rd58, %r307, 4;
	add.s64 	%rd59, %rd4, %rd58;
	st.global.f32 	[%rd59], %f361;
	ld.shared.f32 	%f362, [%r306+4];
	st.global.f32 	[%rd59+4], %f362;
	add.s32 	%r350, %r350, 2;
$L__BB0_80:
	and.b32  	%r308, %r120, 1;
	setp.eq.b32 	%p90, %r308, 1;
	not.pred 	%p91, %p90;
	@%p91 bra 	$L__BB0_82;
	add.s32 	%r309, %r350, %r92;
	shl.b32 	%r310, %r309, 2;
	mov.u32 	%r311, s_memory;
	add.s32 	%r312, %r311, %r310;
	ld.shared.f32 	%f363, [%r312];
	add.s32 	%r313, %r350, %r93;
	mul.wide.s32 	%rd60, %r313, 4;
	add.s64 	%rd61, %rd4, %rd60;
	st.global.f32 	[%rd61], %f363;
$L__BB0_82:
	ret;
$L__BB0_83:
	add.s32 	%r186, %r28, -1;
	setp.lt.u32 	%p33, %r186, 7;
	@%p33 bra 	$L__BB0_85;
	add.s32 	%r187, %r331, %r25;
	shl.b32 	%r188, %r187, 2;
	add.s32 	%r189, %r23, %r188;
	mov.b32 	%r190, 0;
	st.shared.u32 	[%r189+4096], %r190;
	st.shared.u32 	[%r189+4100], %r190;
	st.shared.u32 	[%r189+4104], %r190;
	st.shared.u32 	[%r189+4108], %r190;
	st.shared.u32 	[%r189+4112], %r190;
	st.shared.u32 	[%r189+4116], %r190;
	st.shared.u32 	[%r189+4120], %r190;
	st.shared.u32 	[%r189+4124], %r190;
	add.s32 	%r331, %r331, 8;
$L__BB0_85:
	setp.eq.s32 	%p34, %r29, 0;
	@%p34 bra 	$L__BB0_21;
	add.s32 	%r191, %r29, -1;
	setp.lt.u32 	%p35, %r191, 3;
	@%p35 bra 	$L__BB0_88;
	add.s32 	%r192, %r331, %r25;
	shl.b32 	%r193, %r192, 2;
	add.s32 	%r194, %r23, %r193;
	mov.b32 	%r195, 0;
	st.shared.u32 	[%r194+4096], %r195;
	st.shared.u32 	[%r194+4100], %r195;
	st.shared.u32 	[%r194+4104], %r195;
	st.shared.u32 	[%r194+4108], %r195;
	add.s32 	%r331, %r331, 4;
$L__BB0_88:
	setp.eq.s32 	%p36, %r30, 0;
	@%p36 bra 	$L__BB0_21;
	setp.eq.s32 	%p37, %r30, 1;
	add.s32 	%r196, %r331, %r25;
	shl.b32 	%r197, %r196, 2;
	add.s32 	%r63, %r23, %r197;
	mov.b32 	%r198, 0;
	st.shared.u32 	[%r63+4096], %r198;
	@%p37 bra 	$L__BB0_21;
	setp.eq.s32 	%p38, %r30, 2;
	mov.b32 	%r199, 0;
	st.shared.u32 	[%r63+4100], %r199;
	@%p38 bra 	$L__BB0_21;
	mov.b32 	%r200, 0;
	st.shared.u32 	[%r63+4104], %r200;
	bra.uni 	$L__BB0_21;
$L__BB0_92:
	max.s32 	%r87, %r21, 1;
	shl.b32 	%r161, %r24, 2;
	add.s32 	%r88, %r23, %r161;
	shl.b32 	%r162, %r25, 2;
	add.s32 	%r89, %r22, %r162;
	mov.b32 	%r342, 0;
$L__BB0_93:
	setp.lt.s32 	%p13, %r120, 1;
	mov.f32 	%f54, 0f00000000;
	st.shared.v4.f32 	[%r88], {%f54, %f54, %f54, %f54};
	st.shared.v4.f32 	[%r88+16], {%f54, %f54, %f54, %f54};
	st.shared.v4.f32 	[%r88+32], {%f54, %f54, %f54, %f54};
	st.shared.v4.f32 	[%r88+48], {%f54, %f54, %f54, %f54};
	st.shared.v4.f32 	[%r88+64], {%f54, %f54, %f54, %f54};
	st.shared.v4.f32 	[%r88+80], {%f54, %f54, %f54, %f54};
	st.shared.v4.f32 	[%r88+96], {%f54, %f54, %f54, %f54};
	st.shared.v4.f32 	[%r88+112], {%f54, %f54, %f54, %f54};
	shl.b32 	%r91, %r342, 5;
	setp.ge.s32 	%p14, %r91, %r119;
	or.pred  	%p15, %p14, %p13;
	@%p15 bra 	$L__BB0_96;
	mov.b32 	%r343, 0;
$L__BB0_95:
	add.s32 	%r164, %r343, %r91;
	mul.lo.s32 	%r165, %r164, %r120;
	shl.b32 	%r166, %r343, 2;
	add.s32 	%r167, %r88, %r166;
	ld.shared.f32 	%f55, [%r167];
	ld.shared.f32 	%f56, [%r89];
	mul.wide.u32 	%rd19, %r165, 4;
	add.s64 	%rd20, %rd2, %rd19;
	ld.global.nc.f32 	%f57, [%rd20];
	fma.rn.f32 	%f58, %f56, %f57, %f55;
	st.shared.f32 	[%r167], %f58;
	add.s32 	%r99, %r343, 1;
	setp.lt.u32 	%p16, %r343, 31;
	add.s32 	%r168, %r164, 1;
	setp.lt.s32 	%p17, %r168, %r119;
	and.pred  	%p18, %p16, %p17;
	mov.u32 	%r343, %r99;
	@%p18 bra 	$L__BB0_95;
$L__BB0_96:
	setp.ge.s32 	%p19, %r91, %r119;
	@%p19 bra 	$L__BB0_103;
	mov.b32 	%r344, 0;
$L__BB0_98:
	ld.param.f32 	%f364, [_Z10flash_attnPKfS0_S0_Pfiif_param_6];
	shl.b32 	%r170, %r344, 2;
	add.s32 	%r171, %r88, %r170;
	ld.shared.f32 	%f59, [%r171];
	mul.f32 	%f60, %f364, %f59;
	st.shared.f32 	[%r171], %f60;
	add.s32 	%r101, %r344, 1;
	setp.lt.u32 	%p20, %r344, 31;
	add.s32 	%r172, %r91, %r101;
	setp.lt.s32 	%p21, %r172, %r119;
	and.pred  	%p22, %p20, %p21;
	mov.u32 	%r344, %r101;
	@%p22 bra 	$L__BB0_98;
	mov.b32 	%r345, 0;
$L__BB0_100:
	add.s32 	%r103, %r345, 1;
	setp.lt.u32 	%p23, %r345, 31;
	add.s32 	%r174, %r91, %r103;
	setp.lt.s32 	%p24, %r174, %r119;
	and.pred  	%p25, %p23, %p24;
	mov.u32 	%r345, %r103;
	@%p25 bra 	$L__BB0_100;
	mov.b32 	%r346, 0;
$L__BB0_102:
	add.s32 	%r105, %r346, 1;
	setp.lt.u32 	%p26, %r346, 31;
	add.s32 	%r176, %r91, %r105;
	setp.lt.s32 	%p27, %r176, %r119;
	and.pred  	%p28, %p26, %p27;
	mov.u32 	%r346, %r105;
	@%p28 bra 	$L__BB0_102;
$L__BB0_103:
	add.s32 	%r342, %r342, 1;
	setp.eq.s32 	%p29, %r342, %r87;
	@%p29 bra 	$L__BB0_70;
	bra.uni 	$L__BB0_93;

}


// ===== COMPILED SASS (sm_100) =====

	.target	sm_100

	.elftype	@"ET_EXEC"


//--------------------- .note.nv.tkinfo           --------------------------
	.section	.note.nv.tkinfo,"",@"SHT_NOTE"
	.sectionflags	@"SHF_NOTE_NV_TKINFO"
	.tkinfo
        /*0018*/ 	.word	0x00000002
        /*0030*/ 	.string	""
        /*0030*/ 	.string	"ptxas"
        /*0030*/ 	.string	"Cuda compilation tools, release 13.0, V13.0.88"
        /*0030*/ 	.string	"Build cuda_13.0.r13.0/compiler.36424714_0"
        /*0030*/ 	.string	"-arch sm_100 -m 64 "



//--------------------- .note.nv.cuinfo           --------------------------
	.section	.note.nv.cuinfo,"",@"SHT_NOTE"
	.sectionflags	@"SHF_NOTE_NV_CUINFO"
        /*0018*/ 	.short	0x0002
        /*001a*/ 	.short	0x0064
        /*001c*/ 	.short	0x0082
	.zero		2


//--------------------- .nv.info                  --------------------------
	.section	.nv.info,"",@"SHT_CUDA_INFO"
	.align	4


	//----- nvinfo : EIATTR_REGCOUNT
	.align		4
        /*0000*/ 	.byte	0x04, 0x2f
        /*0002*/ 	.short	(.L_1 - .L_0)
	.align		4
.L_0:
        /*0004*/ 	.word	index@(_Z10flash_attnPKfS0_S0_Pfiif)
        /*0008*/ 	.word	0x00000020


	//----- nvinfo : EIATTR_FRAME_SIZE
	.align		4
.L_1:
        /*000c*/ 	.byte	0x04, 0x11
        /*000e*/ 	.short	(.L_3 - .L_2)
	.align		4
.L_2:
        /*0010*/ 	.word	index@($__internal_0_$__cuda_sm3x_div_rn_noftz_f32_slowpath)
        /*0014*/ 	.word	0x00000000


	//----- nvinfo : EIATTR_FRAME_SIZE
	.align		4
.L_3:
        /*0018*/ 	.byte	0x04, 0x11
        /*001a*/ 	.short	(.L_5 - .L_4)
	.align		4
.L_4:
        /*001c*/ 	.word	index@(_Z10flash_attnPKfS0_S0_Pfiif)
        /*0020*/ 	.word	0x00000000


	//----- nvinfo : EIATTR_MIN_STACK_SIZE
	.align		4
.L_5:
        /*0024*/ 	.byte	0x04, 0x12
        /*0026*/ 	.short	(.L_7 - .L_6)
	.align		4
.L_6:
        /*0028*/ 	.word	index@(_Z10flash_attnPKfS0_S0_Pfiif)
        /*002c*/ 	.word	0x00000000
.L_7:


//--------------------- .nv.compat                --------------------------
	.section	.nv.compat,"",@"SHT_CUDA_COMPAT_INFO"
	.align	4
        /*0000*/ 	.byte	0x02, 0x09, 0x00, 0x00, 0x02, 0x02, 0x01, 0x00, 0x02, 0x05, 0x05, 0x00, 0x03, 0x07, 0x01, 0x01
        /*0010*/ 	.byte	0x02, 0x03, 0x00, 0x00, 0x02, 0x06, 0x01, 0x00, 0x04, 0x0b, 0x08, 0x00, 0x01, 0x00, 0x00, 0x00
        /*0020*/ 	.byte	0x00, 0x00, 0x00, 0x00


//--------------------- .nv.info._Z10flash_attnPKfS0_S0_Pfiif --------------------------
	.section	.nv.info._Z10flash_attnPKfS0_S0_Pfiif,"",@"SHT_CUDA_INFO"
	.sectionflags	@""
	.align	4


	//----- nvinfo : EIATTR_CUDA_API_VERSION
	.align		4
        /*0000*/ 	.byte	0x04, 0x37
        /*0002*/ 	.short	(.L_9 - .L_8)
.L_8:
        /*0004*/ 	.word	0x00000082


	//----- nvinfo : EIATTR_KPARAM_INFO
	.align		4
.L_9:
        /*0008*/ 	.byte	0x04, 0x17
        /*000a*/ 	.short	(.L_11 - .L_10)
.L_10:
        /*000c*/ 	.word	0x00000000
        /*0010*/ 	.short	0x0006
        /*0012*/ 	.short	0x0028
        /*0014*/ 	.byte	0x00, 0xf0, 0x11, 0x00


	//----- nvinfo : EIATTR_KPARAM_INFO
	.align		4
.L_11:
        /*0018*/ 	.byte	0x04, 0x17
        /*001a*/ 	.short	(.L_13 - .L_12)
.L_12:
        /*001c*/ 	.word	0x00000000
        /*0020*/ 	.short	0x0005
        /*0022*/ 	.short	0x0024
        /*0024*/ 	.byte	0x00, 0xf0, 0x11, 0x00


	//----- nvinfo : EIATTR_KPARAM_INFO
	.align		4
.L_13:
        /*0028*/ 	.byte	0x04, 0x17
        /*002a*/ 	.short	(.L_15 - .L_14)
.L_14:
        /*002c*/ 	.word	0x00000000
        /*0030*/ 	.short	0x0004
        /*0032*/ 	.short	0x0020
        /*0034*/ 	.byte	0x00, 0xf0, 0x11, 0x00


	//----- nvinfo : EIATTR_KPARAM_INFO
	.align		4
.L_15:
        /*0038*/ 	.byte	0x04, 0x17
        /*003a*/ 	.short	(.L_17 - .L_16)
.L_16:
        /*003c*/ 	.word	0x00000000
        /*0040*/ 	.short	0x0003
        /*0042*/ 	.short	0x0018
        /*0044*/ 	.byte	0x00, 0xf5, 0x21, 0x00


	//----- nvinfo : EIATTR_KPARAM_INFO
	.align		4
.L_17:
        /*0048*/ 	.byte	0x04, 0x17
        /*004a*/ 	.short	(.L_19 - .L_18)
.L_18:
        /*004c*/ 	.word	0x00000000
        /*0050*/ 	.short	0x0002
        /*0052*/ 	.short	0x0010
        /*0054*/ 	.byte	0x00, 0xf5, 0x21, 0x00


	//----- nvinfo : EIATTR_KPARAM_INFO
	.align		4
.L_19:
        /*0058*/ 	.byte	0x04, 0x17
        /*005a*/ 	.short	(.L_21 - .L_20)
.L_20:
        /*005c*/ 	.word	0x00000000
        /*0060*/ 	.short	0x0001
        /*0062*/ 	.short	0x0008
        /*0064*/ 	.byte	0x00, 0xf5, 0x21, 0x00


	//----- nvinfo : EIATTR_KPARAM_INFO
	.align		4
.L_21:
        /*0068*/ 	.byte	0x04, 0x17
        /*006a*/ 	.short	(.L_23 - .L_22)
.L_22:
        /*006c*/ 	.word	0x00000000
        /*0070*/ 	.short	0x0000
        /*0072*/ 	.short	0x0000
        /*0074*/ 	.byte	0x00, 0xf5, 0x21, 0x00


	//----- nvinfo : EIATTR_SPARSE_MMA_MASK
	.align		4
.L_23:
        /*0078*/ 	.byte	0x03, 0x50
        /*007a*/ 	.short	0x0000


	//----- nvinfo : EIATTR_MAXREG_COUNT
	.align		4
        /*007c*/ 	.byte	0x03, 0x1b
        /*007e*/ 	.short	0x00ff


	//----- nvinfo : EIATTR_NUM_BARRIERS
	.align		4
        /*0080*/ 	.byte	0x02, 0x4c
        /*0082*/ 	.byte	0x01
	.zero		1


	//----- nvinfo : EIATTR_MERCURY_ISA_VERSION
	.align		4
        /*0084*/ 	.byte	0x03, 0x5f
        /*0086*/ 	.short	0x0101


	//----- nvinfo : EIATTR_VRC_CTA_INIT_COUNT
	.align		4
        /*0088*/ 	.byte	0x02, 0x4a
	.zero		1
	.zero		1


	//----- nvinfo : EIATTR_EXIT_INSTR_OFFSETS
	.align		4
        /*008c*/ 	.byte	0x04, 0x1c
        /*008e*/ 	.short	(.L_25 - .L_24)


	//   ....[0]....
.L_24:
        /*0090*/ 	.word	0x00000060


	//   ....[1]....
        /*0094*/ 	.word	0x00003e40


	//   ....[2]....
        /*0098*/ 	.word	0x00004100


	//   ....[3]....
        /*009c*/ 	.word	0x00004260


	//   ....[4]....
        /*00a0*/ 	.word	0x00004380


	//   ....[5]....
        /*00a4*/ 	.word	0x00004430


	//----- nvinfo : EIATTR_CRS_STACK_SIZE
	.align		4
.L_25:
        /*00a8*/ 	.byte	0x04, 0x1e
        /*00aa*/ 	.short	(.L_27 - .L_26)
.L_26:
        /*00ac*/ 	.word	0x00000000


	//----- nvinfo : EIATTR_CBANK_PARAM_SIZE
	.align		4
.L_27:
        /*00b0*/ 	.byte	0x03, 0x19
        /*00b2*/ 	.short	0x002c


	//----- nvinfo : EIATTR_PARAM_CBANK
	.align		4
        /*00b4*/ 	.byte	0x04, 0x0a
        /*00b6*/ 	.short	(.L_29 - .L_28)
	.align		4
.L_28:
        /*00b8*/ 	.word	index@(.nv.constant0._Z10flash_attnPKfS0_S0_Pfiif)
        /*00bc*/ 	.short	0x0380
        /*00be*/ 	.short	0x002c


	//----- nvinfo : EIATTR_SW_WAR
	.align		4
.L_29:
        /*00c0*/ 	.byte	0x04, 0x36
        /*00c2*/ 	.short	(.L_31 - .L_30)
.L_30:
        /*00c4*/ 	.word	0x00000008
.L_31:


//--------------------- .nv.callgraph             --------------------------
	.section	.nv.callgraph,"",@"SHT_CUDA_CALLGRAPH"
	.align	4
	.sectionentsize	8
	.align		4
        /*0000*/ 	.word	0x00000000
	.align		4
        /*0004*/ 	.word	0xffffffff
	.align		4
        /*0008*/ 	.word	0x00000000
	.align		4
        /*000c*/ 	.word	0xfffffffe
	.align		4
        /*0010*/ 	.word	0x00000000
	.align		4
        /*0014*/ 	.word	0xfffffffd
	.align		4
        /*0018*/ 	.word	0x00000000
	.align		4
        /*001c*/ 	.word	0xfffffffc


//--------------------- .text._Z10flash_attnPKfS0_S0_Pfiif --------------------------
	.section	.text._Z10flash_attnPKfS0_S0_Pfiif,"ax",@progbits
	.align	128
        .global         _Z10flash_attnPKfS0_S0_Pfiif
        .type           _Z10flash_attnPKfS0_S0_Pfiif,@function
        .size           _Z10flash_attnPKfS0_S0_Pfiif,(.L_x_76 - _Z10flash_attnPKfS0_S0_Pfiif)
        .other          _Z10flash_attnPKfS0_S0_Pfiif,@"STO_CUDA_ENTRY STV_DEFAULT"
_Z10flash_attnPKfS0_S0_Pfiif:
.text._Z10flash_attnPKfS0_S0_Pfiif:
[----:B------:R-:W-:Y:S01]  /*0000*/  LDC R1, c[0x0][0x37c] ;  /* 0x0000df00ff017b82 */ /* 0x000fe20000000800 */
[----:B------:R-:W0:Y:S01]  /*0010*/  S2R R9, SR_CTAID.X ;  /* 0x0000000000097919 */ /* 0x000e220000002500 */
[----:B------:R-:W1:Y:S01]  /*0020*/  LDCU UR14, c[0x0][0x3a0] ;  /* 0x00007400ff0e77ac */ /* 0x000e620008000800 */
[----:B------:R-:W0:Y:S02]  /*0030*/  S2R R8, SR_TID.X ;  /* 0x0000000000087919 */ /* 0x000e240000002100 */
[----:B0-----:R-:W-:-:S04]  /*0040*/  LEA R9, R9, R8, 0x5 ;  /* 0x0000000809097211 */ /* 0x001fc800078e28ff */
[----:B-1----:R-:W-:-:S13]  /*0050*/  ISETP.GE.AND P0, PT, R9, UR14, PT ;  /* 0x0000000e09007c0c */ /* 0x002fda000bf06270 */
[----:B------:R-:W-:Y:S05]  /*0060*/  @P0 EXIT ;  /* 0x000000000000094d */ /* 0x000fea0003800000 */
[----:B------:R-:W0:Y:S01]  /*0070*/  LDCU UR8, c[0x0][0x3a4] ;  /* 0x00007480ff0877ac */ /* 0x000e220008000800 */
[----:B------:R-:W1:Y:S01]  /*0080*/  LDCU.64 UR10, c[0x0][0x358] ;  /* 0x00006b00ff0a77ac */ /* 0x000e620008000a00 */
[----:B0-----:R-:W-:Y:S02]  /*0090*/  UISETP.GE.AND UP0, UPT, UR8, 0x1, UPT ;  /* 0x000000010800788c */ /* 0x001fe4000bf06270 */
[----:B------:R-:W-:-:S07]  /*00a0*/  UIADD3 UR15, UPT, UPT, UR8, -0x1, URZ ;  /* 0xffffffff080f7890 */ /* 0x000fce000fffe0ff */
[----:B-1----:R-:W-:Y:S05]  /*00b0*/  BRA.U !UP0, `(.L_x_0) ;  /* 0x0000000908747547 */ /* 0x002fea000b800000 */
[----:B------:R-:W-:Y:S01]  /*00c0*/  UISETP.GE.U32.AND UP1, UPT, UR15, 0xf, UPT ;  /* 0x0000000f0f00788c */ /* 0x000fe2000bf26070 */
[----:B------:R-:W-:Y:S01]  /*00d0*/  HFMA2 R0, -RZ, RZ, 0, 0 ;  /* 0x00000000ff007431 */ /* 0x000fe200000001ff */
[----:B------:R-:W-:-:S04]  /*00e0*/  ULOP3.LUT UR6, UR8, 0xf, URZ, 0xc0, !UPT ;  /* 0x0000000f08067892 */ /* 0x000fc8000f8ec0ff */
[----:B------:R-:W-:-:S03]  /*00f0*/  UISETP.NE.AND UP2, UPT, UR6, URZ, UPT ;  /* 0x000000ff0600728c */ /* 0x000fc6000bf45270 */
[----:B------:R-:W-:Y:S08]  /*0100*/  BRA.U !UP1, `(.L_x_1) ;  /* 0x0000000509047547 */ /* 0x000ff0000b800000 */
[----:B------:R-:W0:Y:S01]  /*0110*/  S2UR UR5, SR_CgaCtaId ;  /* 0x00000000000579c3 */ /* 0x000e220000008800 */
[----:B------:R-:W-:Y:S01]  /*0120*/  ULOP3.LUT UR7, UR8, 0x7ffffff0, URZ, 0xc0, !UPT ;  /* 0x7ffffff008077892 */ /* 0x000fe2000f8ec0ff */
[----:B------:R-:W-:-:S05]  /*0130*/  UMOV UR4, 0x400 ;  /* 0x0000040000047882 */ /* 0x000fca0000000000 */
[----:B------:R-:W-:Y:S01]  /*0140*/  IMAD.U32 R0, RZ, RZ, UR7 ;  /* 0x00000007ff007e24 */ /* 0x000fe2000f8e00ff */
[----:B0-----:R-:W-:-:S03]  /*0150*/  ULEA UR5, UR5, UR4, 0x18 ;  /* 0x0000000405057291 */ /* 0x001fc6000f8ec0ff */
[----:B------:R-:W-:-:S09]  /*0160*/  UMOV UR4, URZ ;  /* 0x000000ff00047c82 */ /* 0x000fd20008000000 */
.L_x_2:
[----:B0-----:R-:W0:Y:S01]  /*0170*/  LDC.64 R2, c[0x0][0x380] ;  /* 0x0000e000ff027b82 */ /* 0x001e220000000a00 */
[----:B------:R-:W-:-:S05]  /*0180*/  MOV R4, UR4 ;  /* 0x0000000400047c02 */ /* 0x000fca0008000f00 */
[----:B------:R-:W-:-:S04]  /*0190*/  IMAD R5, R9, UR8, R4 ;  /* 0x0000000809057c24 */ /* 0x000fc8000f8e0204 */
[----:B0-----:R-:W-:-:S05]  /*01a0*/  IMAD.WIDE R2, R5, 0x4, R2 ;  /* 0x0000000405027825 */ /* 0x001fca00078e0202 */
[----:B------:R-:W2:Y:S04]  /*01b0*/  LDG.E.CONSTANT R5, desc[UR10][R2.64] ;  /* 0x0000000a02057981 */ /* 0x000ea8000c1e9900 */
[----:B------:R-:W3:Y:S04]  /*01c0*/  LDG.E.CONSTANT R7, desc[UR10][R2.64+0x4] ;  /* 0x0000040a02077981 */ /* 0x000ee8000c1e9900 */
[----:B------:R-:W4:Y:S04]  /*01d0*/  LDG.E.CONSTANT R11, desc[UR10][R2.64+0x8] ;  /* 0x0000080a020b7981 */ /* 0x000f28000c1e9900 */
[----:B------:R-:W5:Y:S04]  /*01e0*/  LDG.E.CONSTANT R13, desc[UR10][R2.64+0xc] ;  /* 0x00000c0a020d7981 */ /* 0x000f68000c1e9900 */
        /* <DEDUP_REMOVED lines=11> */
[----:B------:R-:W5:Y:S01]  /*02a0*/  LDG.E.CONSTANT R16, desc[UR10][R2.64+0x3c] ;  /* 0x00003c0a02107981 */ /* 0x000f62000c1e9900 */
[----:B------:R-:W-:Y:S01]  /*02b0*/  IMAD R4, R8, UR8, R4 ;  /* 0x0000000808047c24 */ /* 0x000fe2000f8e0204 */
[----:B------:R-:W-:Y:S01]  /*02c0*/  MOV R6, UR8 ;  /* 0x0000000800067c02 */ /* 0x000fe20008000f00 */
[----:B------:R-:W-:-:S03]  /*02d0*/  UIADD3 UR4, UPT, UPT, UR4, 0x10, URZ ;  /* 0x0000001004047890 */ /* 0x000fc6000fffe0ff */
[----:B------:R-:W-:-:S03]  /*02e0*/  LEA R4, R4, UR5, 0x2 ;  /* 0x0000000504047c11 */ /* 0x000fc6000f8e10ff */
[----:B------:R-:W-:Y:S02]  /*02f0*/  ISETP.NE.AND P0, PT, R0, UR4, PT ;  /* 0x0000000400007c0c */ /* 0x000fe4000bf05270 */
[----:B------:R-:W-:Y:S01]  /*0300*/  IMAD R6, R6, 0x80, R4 ;  /* 0x0000008006067824 */ /* 0x000fe200078e0204 */
[----:B------:R0:W-:Y:S04]  /*0310*/  STS [R4], RZ ;  /* 0x000000ff04007388 */ /* 0x0001e80000000800 */
[----:B--2---:R0:W-:Y:S04]  /*0320*/  STS [R6], R5 ;  /* 0x0000000506007388 */ /* 0x0041e80000000800 */
[----:B------:R0:W-:Y:S04]  /*0330*/  STS [R4+0x4], RZ ;  /* 0x000004ff04007388 */ /* 0x0001e80000000800 */
[----:B---3--:R0:W-:Y:S04]  /*0340*/  STS [R6+0x4], R7 ;  /* 0x0000040706007388 */ /* 0x0081e80000000800 */
[----:B------:R0:W-:Y:S04]  /*0350*/  STS [R4+0x8], RZ ;  /* 0x000008ff04007388 */ /* 0x0001e80000000800 */
[----:B----4-:R0:W-:Y:S04]  /*0360*/  STS [R6+0x8], R11 ;  /* 0x0000080b06007388 */ /* 0x0101e80000000800 */
[----:B------:R0:W-:Y:S04]  /*0370*/  STS [R4+0xc], RZ ;  /* 0x00000cff04007388 */ /* 0x0001e80000000800 */
[----:B-----5:R0:W-:Y:S04]  /*0380*/  STS [R6+0xc], R13 ;  /* 0x00000c0d06007388 */ /* 0x0201e80000000800 */
[----:B------:R0:W-:Y:S04]  /*0390*/  STS [R4+0x10], RZ ;  /* 0x000010ff04007388 */ /* 0x0001e80000000800 */
[----:B------:R0:W-:Y:S04]  /*03a0*/  STS [R6+0x10], R15 ;  /* 0x0000100f06007388 */ /* 0x0001e80000000800 */
        /* <DEDUP_REMOVED lines=21> */
[----:B------:R0:W-:Y:S01]  /*0500*/  STS [R6+0x3c], R16 ;  /* 0x00003c1006007388 */ /* 0x0001e20000000800 */
[----:B------:R-:W-:Y:S05]  /*0510*/  @P0 BRA `(.L_x_2) ;  /* 0xfffffffc00140947 */ /* 0x000fea000383ffff */
.L_x_1:
[----:B------:R-:W-:Y:S05]  /*0520*/  BRA.U !UP2, `(.L_x_0) ;  /* 0x000000050a587547 */ /* 0x000fea000b800000 */
[----:B------:R-:W-:Y:S02]  /*0530*/  UISETP.GE.U32.AND UP1, UPT, UR6, 0x8, UPT ;  /* 0x000000080600788c */ /* 0x000fe4000bf26070 */
[----:B------:R-:W-:-:S04]  /*0540*/  ULOP3.LUT UR7, UR8, 0x7, URZ, 0xc0, !UPT ;  /* 0x0000000708077892 */ /* 0x000fc8000f8ec0ff */
[----:B------:R-:W-:-:S03]  /*0550*/  UISETP.NE.AND UP2, UPT, UR7, URZ, UPT ;  /* 0x000000ff0700728c */ /* 0x000fc6000bf45270 */
[----:B------:R-:W-:Y:S08]  /*0560*/  BRA.U !UP1, `(.L_x_3) ;  /* 0x00000001098c7547 */ /* 0x000ff0000b800000 */
[----:B------:R-:W1:Y:S01]  /*0570*/  LDC.64 R2, c[0x0][0x380] ;  /* 0x0000e000ff027b82 */ /* 0x000e620000000a00 */
[----:B0-----:R-:W-:-:S04]  /*0580*/  IMAD R5, R9, UR8, R0 ;  /* 0x0000000809057c24 */ /* 0x001fc8000f8e0200 */
[----:B-1----:R-:W-:-:S05]  /*0590*/  IMAD.WIDE R2, R5, 0x4, R2 ;  /* 0x0000000405027825 */ /* 0x002fca00078e0202 */
[----:B------:R-:W2:Y:S04]  /*05a0*/  LDG.E.CONSTANT R5, desc[UR10][R2.64] ;  /* 0x0000000a02057981 */ /* 0x000ea8000c1e9900 */
[----:B------:R-:W3:Y:S04]  /*05b0*/  LDG.E.CONSTANT R7, desc[UR10][R2.64+0x4] ;  /* 0x0000040a02077981 */ /* 0x000ee8000c1e9900 */
[----:B------:R-:W4:Y:S04]  /*05c0*/  LDG.E.CONSTANT R11, desc[UR10][R2.64+0x8] ;  /* 0x0000080a020b7981 */ /* 0x000f28000c1e9900 */
[----:B------:R-:W5:Y:S04]  /*05d0*/  LDG.E.CONSTANT R13, desc[UR10][R2.64+0xc] ;  /* 0x00000c0a020d7981 */ /* 0x000f68000c1e9900 */
[----:B------:R-:W5:Y:S04]  /*05e0*/  LDG.E.CONSTANT R15, desc[UR10][R2.64+0x10] ;  /* 0x0000100a020f7981 */ /* 0x000f68000c1e9900 */
[----:B------:R-:W5:Y:S04]  /*05f0*/  LDG.E.CONSTANT R17, desc[UR10][R2.64+0x14] ;  /* 0x0000140a02117981 */ /* 0x000f68000c1e9900 */
[----:B------:R-:W5:Y:S04]  /*0600*/  LDG.E.CONSTANT R19, desc[UR10][R2.64+0x18] ;  /* 0x0000180a02137981 */ /* 0x000f68000c1e9900 */
[----:B------:R-:W5:Y:S01]  /*0610*/  LDG.E.CONSTANT R21, desc[UR10][R2.64+0x1c] ;  /* 0x00001c0a02157981 */ /* 0x000f62000c1e9900 */
[----:B------:R-:W0:Y:S01]  /*0620*/  S2UR UR5, SR_CgaCtaId ;  /* 0x00000000000579c3 */ /* 0x000e220000008800 */
[----:B------:R-:W-:Y:S01]  /*0630*/  UMOV UR4, 0x400 ;  /* 0x0000040000047882 */ /* 0x000fe20000000000 */
[----:B------:R-:W-:Y:S01]  /*0640*/  IMAD R4, R8, UR8, R0 ;  /* 0x0000000808047c24 */ /* 0x000fe2000f8e0200 */
[----:B------:R-:W-:Y:S01]  /*0650*/  MOV R23, UR8 ;  /* 0x0000000800177c02 */ /* 0x000fe20008000f00 */
[----:B------:R-:W-:Y:S01]  /*0660*/  VIADD R0, R0, 0x8 ;  /* 0x0000000800007836 */ /* 0x000fe20000000000 */
[----:B0-----:R-:W-:-:S06]  /*0670*/  ULEA UR4, UR5, UR4, 0x18 ;  /* 0x0000000405047291 */ /* 0x001fcc000f8ec0ff */
[----:B------:R-:W-:-:S04]  /*0680*/  LEA R4, R4, UR4, 0x2 ;  /* 0x0000000404047c11 */ /* 0x000fc8000f8e10ff */
[----:B------:R-:W-:Y:S01]  /*0690*/  LEA R6, R23, R4, 0x7 ;  /* 0x0000000417067211 */ /* 0x000fe200078e38ff */
        /* <DEDUP_REMOVED lines=15> */
[----:B------:R1:W-:Y:S02]  /*0790*/  STS [R6+0x1c], R21 ;  /* 0x00001c1506007388 */ /* 0x0003e40000000800 */
.L_x_3:
[----:B------:R-:W-:Y:S05]  /*07a0*/  BRA.U !UP2, `(.L_x_0) ;  /* 0x000000010ab87547 */ /* 0x000fea000b800000 */
[----:B------:R-:W-:Y:S02]  /*07b0*/  UISETP.GE.U32.AND UP1, UPT, UR7, 0x4, UPT ;  /* 0x000000040700788c */ /* 0x000fe4000bf26070 */
[----:B------:R-:W-:-:S04]  /*07c0*/  ULOP3.LUT UR6, UR8, 0x3, URZ, 0xc0, !UPT ;  /* 0x0000000308067892 */ /* 0x000fc8000f8ec0ff */
[----:B------:R-:W-:-:S03]  /*07d0*/  UISETP.NE.AND UP2, UPT, UR6, URZ, UPT ;  /* 0x000000ff0600728c */ /* 0x000fc6000bf45270 */
[----:B------:R-:W-:Y:S08]  /*07e0*/  BRA.U !UP1, `(.L_x_4) ;  /* 0x00000001095c7547 */ /* 0x000ff0000b800000 */
[----:B------:R-:W2:Y:S01]  /*07f0*/  LDC.64 R2, c[0x0][0x380] ;  /* 0x0000e000ff027b82 */ /* 0x000ea20000000a00 */
[----:B01----:R-:W-:-:S04]  /*0800*/  IMAD R5, R9, UR8, R0 ;  /* 0x0000000809057c24 */ /* 0x003fc8000f8e0200 */
[----:B--2---:R-:W-:-:S05]  /*0810*/  IMAD.WIDE R2, R5, 0x4, R2 ;  /* 0x0000000405027825 */ /* 0x004fca00078e0202 */
[----:B------:R-:W2:Y:S04]  /*0820*/  LDG.E.CONSTANT R5, desc[UR10][R2.64] ;  /* 0x0000000a02057981 */ /* 0x000ea8000c1e9900 */
[----:B------:R-:W3:Y:S04]  /*0830*/  LDG.E.CONSTANT R7, desc[UR10][R2.64+0x4] ;  /* 0x0000040a02077981 */ /* 0x000ee8000c1e9900 */
[----:B------:R-:W4:Y:S04]  /*0840*/  LDG.E.CONSTANT R11, desc[UR10][R2.64+0x8] ;  /* 0x0000080a020b7981 */ /* 0x000f28000c1e9900 */
        /* <DEDUP_REMOVED lines=16> */
[----:B-----5:R0:W-:Y:S02]  /*0950*/  STS [R6+0xc], R13 ;  /* 0x00000c0d06007388 */ /* 0x0201e40000000800 */
.L_x_4:
[----:B------:R-:W-:Y:S05]  /*0960*/  BRA.U !UP2, `(.L_x_0) ;  /* 0x000000010a487547 */ /* 0x000fea000b800000 */
[----:B------:R-:W2:Y:S01]  /*0970*/  S2UR UR5, SR_CgaCtaId ;  /* 0x00000000000579c3 */ /* 0x000ea20000008800 */
[----:B------:R-:W-:-:S07]  /*0980*/  UMOV UR4, 0x400 ;  /* 0x0000040000047882 */ /* 0x000fce0000000000 */
[----:B01----:R-:W0:Y:S01]  /*0990*/  LDC.64 R4, c[0x0][0x380] ;  /* 0x0000e000ff047b82 */ /* 0x003e220000000a00 */
[----:B--2---:R-:W-:-:S03]  /*09a0*/  ULEA UR5, UR5, UR4, 0x18 ;  /* 0x0000000405057291 */ /* 0x004fc6000f8ec0ff */
[----:B------:R-:W-:-:S09]  /*09b0*/  UMOV UR4, URZ ;  /* 0x000000ff00047c82 */ /* 0x000fd20008000000 */
.L_x_5:
[----:B------:R-:W-:-:S04]  /*09c0*/  IMAD R3, R9, UR8, R0 ;  /* 0x0000000809037c24 */ /* 0x000fc8000f8e0200 */
[----:B0--3--:R-:W-:-:S06]  /*09d0*/  IMAD.WIDE R2, R3, 0x4, R4 ;  /* 0x0000000403027825 */ /* 0x009fcc00078e0204 */
[----:B------:R-:W2:Y:S01]  /*09e0*/  LDG.E.CONSTANT R2, desc[UR10][R2.64] ;  /* 0x0000000a02027981 */ /* 0x000ea2000c1e9900 */
[----:B------:R-:W-:Y:S01]  /*09f0*/  IMAD R6, R8, UR8, R0 ;  /* 0x0000000808067c24 */ /* 0x000fe2000f8e0200 */
[----:B------:R-:W-:Y:S01]  /*0a00*/  MOV R7, UR8 ;  /* 0x0000000800077c02 */ /* 0x000fe20008000f00 */
[----:B------:R-:W-:Y:S01]  /*0a10*/  UIADD3 UR4, UPT, UPT, UR4, 0x1, URZ ;  /* 0x0000000104047890 */ /* 0x000fe2000fffe0ff */
[----:B------:R-:W-:Y:S02]  /*0a20*/  VIADD R0, R0, 0x1 ;  /* 0x0000000100007836 */ /* 0x000fe40000000000 */
[----:B------:R-:W-:Y:S01]  /*0a30*/  LEA R6, R6, UR5, 0x2 ;  /* 0x0000000506067c11 */ /* 0x000fe2000f8e10ff */
[----:B------:R-:W-:-:S03]  /*0a40*/  UISETP.NE.AND UP1, UPT, UR4, UR6, UPT ;  /* 0x000000060400728c */ /* 0x000fc6000bf25270 */
[----:B------:R-:W-:Y:S01]  /*0a50*/  LEA R7, R7, R6, 0x7 ;  /* 0x0000000607077211 */ /* 0x000fe200078e38ff */
[----:B------:R3:W-:Y:S04]  /*0a60*/  STS [R6], RZ ;  /* 0x000000ff06007388 */ /* 0x0007e80000000800 */
[----:B--2---:R3:W-:Y:S01]  /*0a70*/  STS [R7], R2 ;  /* 0x0000000207007388 */ /* 0x0047e20000000800 */
[----:B------:R-:W-:Y:S05]  /*0a80*/  BRA.U UP1, `(.L_x_5) ;  /* 0xfffffffd01cc7547 */ /* 0x000fea000b83ffff */
.L_x_0:
[----:B------:R-:W-:Y:S01]  /*0a90*/  BAR.SYNC.DEFER_BLOCKING 0x0 ;  /* 0x0000000000007b1d */ /* 0x000fe20000010000 */
[----:B------:R-:W-:-:S09]  /*0aa0*/  UISETP.GE.AND UP1, UPT, UR14, 0x1, UPT ;  /* 0x000000010e00788c */ /* 0x000fd2000bf26270 */
[----:B------:R-:W-:Y:S05]  /*0ab0*/  BRA.U !UP1, `(.L_x_6) ;  /* 0x0000003109d87547 */ /* 0x000fea000b800000 */
[----:B------:R-:W2:Y:S01]  /*0ac0*/  S2UR UR6, SR_CgaCtaId ;  /* 0x00000000000679c3 */ /* 0x000ea20000008800 */
[----:B------:R-:W-:Y:S01]  /*0ad0*/  UIADD3 UR4, UPT, UPT, UR14, 0x1f, URZ ;  /* 0x0000001f0e047890 */ /* 0x000fe2000fffe0ff */
[----:B0-----:R-:W-:Y:S01]  /*0ae0*/  IMAD R10, R8, UR8, RZ ;  /* 0x00000008080a7c24 */ /* 0x001fe2000f8e02ff */
[----:B------:R-:W-:Y:S02]  /*0af0*/  UMOV UR5, 0x400 ;  /* 0x0000040000057882 */ /* 0x000fe40000000000 */
[----:B--2---:R-:W-:Y:S02]  /*0b00*/  ULEA UR6, UR6, UR5, 0x18 ;  /* 0x0000000506067291 */ /* 0x004fe4000f8ec0ff */
[----:B------:R-:W-:Y:S02]  /*0b10*/  USHF.R.S32.HI UR5, URZ, 0x1f, UR4 ;  /* 0x0000001fff057899 */ /* 0x000fe40008011404 */
[----:B------:R-:W-:Y:S02]  /*0b20*/  ULEA UR6, UR8, UR6, 0x7 ;  /* 0x0000000608067291 */ /* 0x000fe4000f8e38ff */
[----:B------:R-:W-:-:S02]  /*0b30*/  ULEA.HI UR5, UR5, UR4, URZ, 0x5 ;  /* 0x0000000405057291 */ /* 0x000fc4000f8f28ff */
[----:B------:R-:W-:Y:S02]  /*0b40*/  ULEA UR16, UR8, UR6, 0x7 ;  /* 0x0000000608107291 */ /* 0x000fe4000f8e38ff */
[----:B------:R-:W-:Y:S01]  /*0b50*/  USHF.R.S32.HI UR5, URZ, 0x5, UR5 ;  /* 0x00000005ff057899 */ /* 0x000fe20008011405 */
[----:B------:R-:W-:Y:S11]  /*0b60*/  BRA.U !UP0, `(.L_x_7) ;  /* 0x0000002d08dc7547 */ /* 0x000ff6000b800000 */
[----:B------:R-:W-:Y:S01]  /*0b70*/  ULOP3.LUT UR4, UR8, 0x7ffffff0, URZ, 0xc0, !UPT ;  /* 0x7ffffff008047892 */ /* 0x000fe2000f8ec0ff */
[----:B-1----:R-:W-:Y:S01]  /*0b80*/  HFMA2 R13, -RZ, RZ, 0, 0 ;  /* 0x00000000ff0d7431 */ /* 0x002fe200000001ff */
[----:B------:R-:W-:Y:S01]  /*0b90*/  LEA R11, R8, UR16, 0x7 ;  /* 0x00000010080b7c11 */ /* 0x000fe2000f8e38ff */
[----:B------:R-:W-:Y:S01]  /*0ba0*/  ULOP3.LUT UR17, UR8, 0xf, URZ, 0xc0, !UPT ;  /* 0x0000000f08117892 */ /* 0x000fe2000f8ec0ff */
[----:B------:R-:W-:Y:S01]  /*0bb0*/  MOV R12, 0xff800000 ;  /* 0xff800000000c7802 */ /* 0x000fe20000000f00 */
[----:B------:R-:W-:Y:S01]  /*0bc0*/  ULOP3.LUT UR18, UR8, 0x7, URZ, 0xc0, !UPT ;  /* 0x0000000708127892 */ /* 0x000fe2000f8ec0ff */
[----:B------:R-:W-:Y:S01]  /*0bd0*/  IMAD.U32 R14, RZ, RZ, UR4 ;  /* 0x00000004ff0e7e24 */ /* 0x000fe2000f8e00ff */
[----:B------:R-:W-:Y:S02]  /*0be0*/  ULOP3.LUT UR19, UR8, 0x3, URZ, 0xc0, !UPT ;  /* 0x0000000308137892 */ /* 0x000fe4000f8ec0ff */
[----:B------:R-:W-:Y:S02]  /*0bf0*/  ULOP3.LUT UR7, UR8, 0x7ffffffc, URZ, 0xc0, !UPT ;  /* 0x7ffffffc08077892 */ /* 0x000fe4000f8ec0ff */
[----:B------:R-:W-:Y:S01]  /*0c00*/  ULOP3.LUT UR8, UR8, 0x1, URZ, 0xc0, !UPT ;  /* 0x0000000108087892 */ /* 0x000fe2000f8ec0ff */
[----:B------:R-:W-:-:S11]  /*0c10*/  UMOV UR4, URZ ;  /* 0x000000ff00047c82 */ /* 0x000fd60008000000 */
.L_x_54:
[----:B0-----:R0:W-:Y:S01]  /*0c20*/  STS.128 [R11], RZ ;  /* 0x000000ff0b007388 */ /* 0x0011e20000000c00 */
[----:B------:R-:W-:Y:S01]  /*0c30*/  UISETP.GE.U32.AND UP1, UPT, UR15, 0xf, UPT ;  /* 0x0000000f0f00788c */ /* 0x000fe2000bf26070 */
[----:B---3--:R-:W-:Y:S02]  /*0c40*/  MOV R7, R12 ;  /* 0x0000000c00077202 */ /* 0x008fe40000000f00 */
[----:B------:R0:W-:Y:S01]  /*0c50*/  STS.128 [R11+0x10], RZ ;  /* 0x000010ff0b007388 */ /* 0x0001e20000000c00 */
[----:B------:R-:W-:-:S03]  /*0c60*/  MOV R3, RZ ;  /* 0x000000ff00037202 */ /* 0x000fc60000000f00 */
[----:B------:R0:W-:Y:S04]  /*0c70*/  STS.128 [R11+0x20], RZ ;  /* 0x000020ff0b007388 */ /* 0x0001e80000000c00 */
[----:B------:R0:W-:Y:S04]  /*0c80*/  STS.128 [R11+0x30], RZ ;  /* 0x000030ff0b007388 */ /* 0x0001e80000000c00 */
[----:B------:R0:W-:Y:S04]  /*0c90*/  STS.128 [R11+0x40], RZ ;  /* 0x000040ff0b007388 */ /* 0x0001e80000000c00 */
[----:B------:R0:W-:Y:S04]  /*0ca0*/  STS.128 [R11+0x50], RZ ;  /* 0x000050ff0b007388 */ /* 0x0001e80000000c00 */
[----:B------:R0:W-:Y:S04]  /*0cb0*/  STS.128 [R11+0x60], RZ ;  /* 0x000060ff0b007388 */ /* 0x0001e80000000c00 */
[----:B------:R0:W-:Y:S01]  /*0cc0*/  STS.128 [R11+0x70], RZ ;  /* 0x000070ff0b007388 */ /* 0x0001e20000000c00 */
[----:B-12-4-:R-:W-:Y:S05]  /*0cd0*/  BRA.U !UP1, `(.L_x_8) ;  /* 0x0000000109787547 */ /* 0x016fea000b800000 */
[----:B------:R-:W1:Y:S01]  /*0ce0*/  S2UR UR9, SR_CgaCtaId ;  /* 0x00000000000979c3 */ /* 0x000e620000008800 */
[----:B------:R-:W-:Y:S01]  /*0cf0*/  UMOV UR5, 0x400 ;  /* 0x0000040000057882 */ /* 0x000fe20000000000 */
[----:B------:R-:W-:-:S06]  /*0d00*/  LEA R0, R8, 0x100, 0x2 ;  /* 0x0000010008007811 */ /* 0x000fcc00078e10ff */
[----:B------:R-:W2:Y:S01]  /*0d10*/  LDC R3, c[0x0][0x3a4] ;  /* 0x0000e900ff037b82 */ /* 0x000ea20000000800 */
[----:B-1----:R-:W-:Y:S01]  /*0d20*/  ULEA UR5, UR9, UR5, 0x18 ;  /* 0x0000000509057291 */ /* 0x002fe2000f8ec0ff */
[----:B--2---:R-:W-:-:S05]  /*0d30*/  LOP3.LUT R14, R3, 0x7ffffff0, RZ, 0xc0, !PT ;  /* 0x7ffffff0030e7812 */ /* 0x004fca00078ec0ff */
[----:B------:R-:W-:Y:S02]  /*0d40*/  IMAD R0, R0, R3, UR5 ;  /* 0x0000000500007e24 */ /* 0x000fe4000f8e0203 */
[----:B------:R-:W-:-:S03]  /*0d50*/  IMAD.MOV R2, RZ, RZ, -R14 ;  /* 0x000000ffff027224 */ /* 0x000fc600078e0a0e */
[----:B------:R-:W-:-:S07]  /*0d60*/  IADD3 R0, PT, PT, R0, 0x103c, RZ ;  /* 0x0000103c00007810 */ /* 0x000fce0007ffe0ff */
.L_x_9:
[----:B------:R-:W-:Y:S01]  /*0d70*/  IADD3 R2, PT, PT, R2, 0x10, RZ ;  /* 0x0000001002027810 */ /* 0x000fe20007ffe0ff */
[----:B------:R-:W-:Y:S03]  /*0d80*/  STS [R0+-0x3c], RZ ;  /* 0xffffc4ff00007388 */ /* 0x000fe60000000800 */
[----:B------:R-:W-:Y:S01]  /*0d90*/  ISETP.NE.AND P0, PT, R2, RZ, PT ;  /* 0x000000ff0200720c */ /* 0x000fe20003f05270 */
[----:B------:R-:W-:Y:S04]  /*0da0*/  STS [R0+-0x38], RZ ;  /* 0xffffc8ff00007388 */ /* 0x000fe80000000800 */
        /* <DEDUP_REMOVED lines=13> */
[----:B------:R1:W-:Y:S02]  /*0e80*/  STS [R0], RZ ;  /* 0x000000ff00007388 */ /* 0x0003e40000000800 */
[----:B-1----:R-:W-:Y:S01]  /*0e90*/  VIADD R0, R0, 0x40 ;  /* 0x0000004000007836 */ /* 0x002fe20000000000 */
[----:B------:R-:W-:Y:S06]  /*0ea0*/  @P0 BRA `(.L_x_9) ;  /* 0xfffffffc00b00947 */ /* 0x000fec000383ffff */
[----:B------:R-:W-:-:S07]  /*0eb0*/  MOV R3, R14 ;  /* 0x0000000e00037202 */ /* 0x000fce0000000f00 */
.L_x_8:
[----:B------:R-:W-:-:S09]  /*0ec0*/  UISETP.NE.AND UP2, UPT, UR17, URZ, UPT ;  /* 0x000000ff1100728c */ /* 0x000fd2000bf45270 */
[----:B------:R-:W-:Y:S05]  /*0ed0*/  BRA.U !UP2, `(.L_x_10) ;  /* 0x000000010a947547 */ /* 0x000fea000b800000 */
[----:B------:R-:W-:Y:S02]  /*0ee0*/  UIADD3 UR5, UPT, UPT, UR17, -0x1, URZ ;  /* 0xffffffff11057890 */ /* 0x000fe4000fffe0ff */
[----:B------:R-:W-:Y:S02]  /*0ef0*/  UISETP.NE.AND UP3, UPT, UR18, URZ, UPT ;  /* 0x000000ff1200728c */ /* 0x000fe4000bf65270 */
[----:B------:R-:W-:-:S09]  /*0f00*/  UISETP.GE.U32.AND UP0, UPT, UR5, 0x7, UPT ;  /* 0x000000070500788c */ /* 0x000fd2000bf06070 */
[----:B------:R-:W-:Y:S05]  /*0f10*/  BRA.U !UP0, `(.L_x_11) ;  /* 0x00000001082c7547 */ /* 0x000fea000b800000 */
[----:B------:R-:W-:Y:S01]  /*0f20*/  IADD3 R0, PT, PT, R10, R3, RZ ;  /* 0x000000030a007210 */ /* 0x000fe20007ffe0ff */
[----:B------:R-:W-:-:S03]  /*0f30*/  VIADD R3, R3, 0x8 ;  /* 0x0000000803037836 */ /* 0x000fc60000000000 */
[----:B------:R-:W-:-:S05]  /*0f40*/  LEA R0, R0, UR16, 0x2 ;  /* 0x0000001000007c11 */ /* 0x000fca000f8e10ff */
[----:B------:R1:W-:Y:S04]  /*0f50*/  STS [R0+0x1000], RZ ;  /* 0x001000ff00007388 */ /* 0x0003e80000000800 */
[----:B------:R1:W-:Y:S04]  /*0f60*/  STS [R0+0x1004], RZ ;  /* 0x001004ff00007388 */ /* 0x0003e80000000800 */
[----:B------:R1:W-:Y:S04]  /*0f70*/  STS [R0+0x1008], RZ ;  /* 0x001008ff00007388 */ /* 0x0003e80000000800 */
[----:B------:R1:W-:Y:S04]  /*0f80*/  STS [R0+0x100c], RZ ;  /* 0x00100cff00007388 */ /* 0x0003e80000000800 */
[----:B------:R1:W-:Y:S04]  /*0f90*/  STS [R0+0x1010], RZ ;  /* 0x001010ff00007388 */ /* 0x0003e80000000800 */
[----:B------:R1:W-:Y:S04]  /*0fa0*/  STS [R0+0x1014], RZ ;  /* 0x001014ff00007388 */ /* 0x0003e80000000800 */
[----:B------:R1:W-:Y:S04]  /*0fb0*/  STS [R0+0x1018], RZ ;  /* 0x001018ff00007388 */ /* 0x0003e80000000800 */
[----:B------:R1:W-:Y:S02]  /*0fc0*/  STS [R0+0x101c], RZ ;  /* 0x00101cff00007388 */ /* 0x0003e40000000800 */
.L_x_11:
[----:B------:R-:W-:Y:S05]  /*0fd0*/  BRA.U !UP3, `(.L_x_10) ;  /* 0x000000010b547547 */ /* 0x000fea000b800000 */
[----:B------:R-:W-:Y:S02]  /*0fe0*/  UIADD3 UR5, UPT, UPT, UR18, -0x1, URZ ;  /* 0xffffffff12057890 */ /* 0x000fe4000fffe0ff */
[----:B------:R-:W-:Y:S02]  /*0ff0*/  UISETP.NE.AND UP3, UPT, UR19, URZ, UPT ;  /* 0x000000ff1300728c */ /* 0x000fe4000bf65270 */
[----:B------:R-:W-:-:S09]  /*1000*/  UISETP.GE.U32.AND UP0, UPT, UR5, 0x3, UPT ;  /* 0x000000030500788c */ /* 0x000fd2000bf06070 */
[----:B------:R-:W-:Y:S05]  /*1010*/  BRA.U !UP0, `(.L_x_12) ;  /* 0x00000001081c7547 */ /* 0x000fea000b800000 */
[----:B-1----:R-:W-:Y:S02]  /*1020*/  IADD3 R0, PT, PT, R10, R3, RZ ;  /* 0x000000030a007210 */ /* 0x002fe40007ffe0ff */
[----:B------:R-:W-:Y:S02]  /*1030*/  IADD3 R3, PT, PT, R3, 0x4, RZ ;  /* 0x0000000403037810 */ /* 0x000fe40007ffe0ff */
[----:B------:R-:W-:-:S05]  /*1040*/  LEA R0, R0, UR16, 0x2 ;  /* 0x0000001000007c11 */ /* 0x000fca000f8e10ff */
[----:B------:R2:W-:Y:S04]  /*1050*/  STS [R0+0x1000], RZ ;  /* 0x001000ff00007388 */ /* 0x0005e80000000800 */
[----:B------:R2:W-:Y:S04]  /*1060*/  STS [R0+0x1004], RZ ;  /* 0x001004ff00007388 */ /* 0x0005e80000000800 */
[----:B------:R2:W-:Y:S04]  /*1070*/  STS [R0+0x1008], RZ ;  /* 0x001008ff00007388 */ /* 0x0005e80000000800 */
[----:B------:R2:W-:Y:S02]  /*1080*/  STS [R0+0x100c], RZ ;  /* 0x00100cff00007388 */ /* 0x0005e40000000800 */
.L_x_12:
[----:B------:R-:W-:Y:S05]  /*1090*/  BRA.U !UP3, `(.L_x_10) ;  /* 0x000000010b247547 */ /* 0x000fea000b800000 */
[----:B-12---:R-:W-:Y:S01]  /*10a0*/  IMAD.IADD R0, R10, 0x1, R3 ;  /* 0x000000010a007824 */ /* 0x006fe200078e0203 */
[----:B------:R-:W-:-:S04]  /*10b0*/  UISETP.NE.AND UP0, UPT, UR19, 0x1, UPT ;  /* 0x000000011300788c */ /* 0x000fc8000bf05270 */
[----:B------:R-:W-:-:S05]  /*10c0*/  LEA R0, R0, UR16, 0x2 ;  /* 0x0000001000007c11 */ /* 0x000fca000f8e10ff */
[----:B------:R3:W-:Y:S01]  /*10d0*/  STS [R0+0x1000], RZ ;  /* 0x001000ff00007388 */ /* 0x0007e20000000800 */
[----:B------:R-:W-:Y:S05]  /*10e0*/  BRA.U !UP0, `(.L_x_10) ;  /* 0x0000000108107547 */ /* 0x000fea000b800000 */
[----:B------:R-:W-:Y:S01]  /*10f0*/  UISETP.NE.AND UP0, UPT, UR19, 0x2, UPT ;  /* 0x000000021300788c */ /* 0x000fe2000bf05270 */
[----:B------:R4:W-:Y:S05]  /*1100*/  STS [R0+0x1004], RZ ;  /* 0x001004ff00007388 */ /* 0x0009ea0000000800 */
[----:B------:R-:W-:-:S13]  /*1110*/  PLOP3.LUT P0, PT, PT, PT, UP0, 0x80, 0x8 ;  /* 0x000000000008781c */ /* 0x000fda0003f0f008 */
[----:B------:R4:W-:Y:S02]  /*1120*/  @P0 STS [R0+0x1008], RZ ;  /* 0x001008ff00000388 */ /* 0x0009e40000000800 */
.L_x_10:
[----:B------:R-:W5:Y:S01]  /*1130*/  LDCU.64 UR12, c[0x0][0x3a0] ;  /* 0x00007400ff0c77ac */ /* 0x000f620008000a00 */
[----:B------:R-:W-:Y:S02]  /*1140*/  USHF.L.U32 UR5, UR4, 0x5, URZ ;  /* 0x0000000504057899 */ /* 0x000fe400080006ff */
[----:B-----5:R-:W-:Y:S02]  /*1150*/  UISETP.GE.AND UP0, UPT, UR13, 0x1, UPT ;  /* 0x000000010d00788c */ /* 0x020fe4000bf06270 */
[----:B------:R-:W-:Y:S02]  /*1160*/  UISETP.GE.AND UP3, UPT, UR5, UR12, UPT ;  /* 0x0000000c0500728c */ /* 0x000fe4000bf66270 */
[----:B------:R-:W-:-:S09]  /*1170*/  UISETP.GE.OR UP0, UPT, UR5, UR12, !UP0 ;  /* 0x0000000c0500728c */ /* 0x000fd2000c706670 */
[----:B------:R-:W-:Y:S05]  /*1180*/  BRA.U UP0, `(.L_x_13) ;  /* 0x0000000d00247547 */ /* 0x000fea000b800000 */
[----:B------:R-:W-:-:S07]  /*1190*/  HFMA2 R6, -RZ, RZ, 0, 0 ;  /* 0x00000000ff067431 */ /* 0x000fce00000001ff */
.L_x_19:
[----:B01----:R-:W-:Y:S01]  /*11a0*/  LEA R16, R6, R11, 0x2 ;  /* 0x0000000b06107211 */ /* 0x003fe200078e10ff */
[----:B------:R-:W5:Y:S01]  /*11b0*/  LDCU UR5, c[0x0][0x3a4] ;  /* 0x00007480ff0577ac */ /* 0x000f620008000800 */
[----:B------:R-:W-:-:S03]  /*11c0*/  MOV R17, RZ ;  /* 0x000000ff00117202 */ /* 0x000fc60000000f00 */
[----:B--234-:R0:W0:Y:S01]  /*11d0*/  LDS R15, [R16] ;  /* 0x00000000100f7984 */ /* 0x01c0220000000800 */
[----:B------:R-:W-:-:S06]  /*11e0*/  USHF.L.U32 UR9, UR4, 0x5, URZ ;  /* 0x0000000504097899 */ /* 0x000fcc00080006ff */
[----:B-1234-:R-:W-:-:S04]  /*11f0*/  VIADD R0, R6, UR9 ;  /* 0x0000000906007c36 */ /* 0x01efc80008000000 */
[----:B-----5:R-:W-:Y:S01]  /*1200*/  IMAD R0, R0, UR5, RZ ;  /* 0x0000000500007c24 */ /* 0x020fe2000f8e02ff */
[----:B------:R-:W-:Y:S06]  /*1210*/  BRA.U !UP1, `(.L_x_14) ;  /* 0x0000000509287547 */ /* 0x000fec000b800000 */
[----:B------:R-:W-:-:S05]  /*1220*/  UMOV UR5, URZ ;  /* 0x000000ff00057c82 */ /* 0x000fca0008000000 */
.L_x_15:
[----:B-1----:R-:W1:Y:S01]  /*1230*/  LDC.64 R2, c[0x0][0x388] ;  /* 0x0000e200ff027b82 */ /* 0x002e620000000a00 */
[----:B------:R-:W-:-:S05]  /*1240*/  IADD3 R5, PT, PT, R0, UR5, RZ ;  /* 0x0000000500057c10 */ /* 0x000fca000fffe0ff */
[----:B-1----:R-:W-:-:S05]  /*1250*/  IMAD.WIDE.U32 R2, R5, 0x4, R2 ;  /* 0x0000000405027825 */ /* 0x002fca00078e0002 */
[----:B------:R-:W0:Y:S04]  /*1260*/  LDG.E.CONSTANT R21, desc[UR10][R2.64] ;  /* 0x0000000a02157981 */ /* 0x000e28000c1e9900 */
[----:B------:R-:W2:Y:S04]  /*1270*/  LDG.E.CONSTANT R24, desc[UR10][R2.64+0x4] ;  /* 0x0000040a02187981 */ /* 0x000ea8000c1e9900 */
[----:B------:R-:W3:Y:S04]  /*1280*/  LDG.E.CONSTANT R20, desc[UR10][R2.64+0x8] ;  /* 0x0000080a02147981 */ /* 0x000ee8000c1e9900 */
[----:B------:R-:W4:Y:S04]  /*1290*/  LDG.E.CONSTANT R19, desc[UR10][R2.64+0xc] ;  /* 0x00000c0a02137981 */ /* 0x000f28000c1e9900 */
[----:B------:R-:W5:Y:S04]  /*12a0*/  LDG.E.CONSTANT R18, desc[UR10][R2.64+0x10] ;  /* 0x0000100a02127981 */ /* 0x000f68000c1e9900 */
[----:B------:R-:W5:Y:S01]  /*12b0*/  LDG.E.CONSTANT R17, desc[UR10][R2.64+0x14] ;  /* 0x0000140a02117981 */ /* 0x000f62000c1e9900 */
[----:B------:R-:W-:-:S03]  /*12c0*/  VIADD R4, R10, UR5 ;  /* 0x000000050a047c36 */ /* 0x000fc60008000000 */
[----:B------:R-:W5:Y:S02]  /*12d0*/  LDG.E.CONSTANT R5, desc[UR10][R2.64+0x18] ;  /* 0x0000180a02057981 */ /* 0x000f64000c1e9900 */
[----:B------:R-:W-:-:S05]  /*12e0*/  LEA R4, R4, UR6, 0x2 ;  /* 0x0000000604047c11 */ /* 0x000fca000f8e10ff */
[----:B------:R-:W0:Y:S02]  /*12f0*/  LDS R22, [R4] ;  /* 0x0000000004167984 */ /* 0x000e240000000800 */
[----:B0-----:R-:W-:Y:S02]  /*1300*/  FFMA R23, R22, R21, R15 ;  /* 0x0000001516177223 */ /* 0x001fe4000000000f */
[----:B------:R-:W5:Y:S04]  /*1310*/  LDG.E.CONSTANT R15, desc[UR10][R2.64+0x1c] ;  /* 0x00001c0a020f7981 */ /* 0x000f68000c1e9900 */
[----:B------:R-:W-:Y:S04]  /*1320*/  STS [R16], R23 ;  /* 0x0000001710007388 */ /* 0x000fe80000000800 */
[----:B------:R-:W2:Y:S04]  /*1330*/  LDS R22, [R4+0x4] ;  /* 0x0000040004167984 */ /* 0x000ea80000000800 */
[----:B------:R-:W5:Y:S01]  /*1340*/  LDG.E.CONSTANT R21, desc[UR10][R2.64+0x20] ;  /* 0x0000200a02157981 */ /* 0x000f62000c1e9900 */
[----:B--2---:R-:W-:-:S05]  /*1350*/  FFMA R25, R22, R24, R23 ;  /* 0x0000001816197223 */ /* 0x004fca0000000017 */
[----:B------:R-:W-:Y:S04]  /*1360*/  STS [R16], R25 ;  /* 0x0000001910007388 */ /* 0x000fe80000000800 */
[----:B------:R-:W3:Y:S02]  /*1370*/  LDS R22, [R4+0x8] ;  /* 0x0000080004167984 */ /* 0x000ee40000000800 */
[----:B---3--:R-:W-:Y:S02]  /*1380*/  FFMA R22, R22, R20, R25 ;  /* 0x0000001416167223 */ /* 0x008fe40000000019 */
[----:B------:R-:W2:Y:S04]  /*1390*/  LDG.E.CONSTANT R20, desc[UR10][R2.64+0x24] ;  /* 0x0000240a02147981 */ /* 0x000ea8000c1e9900 */
[----:B------:R-:W-:Y:S04]  /*13a0*/  STS [R16], R22 ;  /* 0x0000001610007388 */ /* 0x000fe80000000800 */
[----:B------:R-:W4:Y:S02]  /*13b0*/  LDS R27, [R4+0xc] ;  /* 0x00000c00041b7984 */ /* 0x000f240000000800 */
[----:B----4-:R-:W-:-:S02]  /*13c0*/  FFMA R27, R27, R19, R22 ;  /* 0x000000131b1b7223 */ /* 0x010fc40000000016 */
[----:B------:R-:W3:Y:S04]  /*13d0*/  LDG.E.CONSTANT R19, desc[UR10][R2.64+0x28] ;  /* 0x0000280a02137981 */ /* 0x000ee8000c1e9900 */
[----:B------:R-:W-:Y:S04]  /*13e0*/  STS [R16], R27 ;  /* 0x0000001b10007388 */ /* 0x000fe80000000800 */
[----:B------:R-:W5:Y:S02]  /*13f0*/  LDS R24, [R4+0x10] ;  /* 0x0000100004187984 */ /* 0x000f640000000800 */
[----:B-----5:R-:W-:-:S02]  /*1400*/  FFMA R24, R24, R18, R27 ;  /* 0x0000001218187223 */ /* 0x020fc4000000001b */
[----:B------:R-:W4:Y:S04]  /*1410*/  LDG.E.CONSTANT R18, desc[UR10][R2.64+0x2c] ;  /* 0x00002c0a02127981 */ /* 0x000f28000c1e9900 */
[----:B------:R-:W-:Y:S04]  /*1420*/  STS [R16], R24 ;  /* 0x0000001810007388 */ /* 0x000fe80000000800 */
[----:B------:R-:W0:Y:S02]  /*1430*/  LDS R23, [R4+0x14] ;  /* 0x0000140004177984 */ /* 0x000e240000000800 */
[----:B0-----:R-:W-:-:S02]  /*1440*/  FFMA R23, R23, R17, R24 ;  /* 0x0000001117177223 */ /* 0x001fc40000000018 */
[----:B------:R-:W5:Y:S04]  /*1450*/  LDG.E.CONSTANT R17, desc[UR10][R2.64+0x30] ;  /* 0x0000300a02117981 */ /* 0x000f68000c1e9900 */
        /* <DEDUP_REMOVED lines=11> */
[----:B------:R0:W5:Y:S04]  /*1510*/  LDG.E.CONSTANT R21, desc[UR10][R2.64+0x3c] ;  /* 0x00003c0a02157981 */ /* 0x000168000c1e9900 */
[----:B------:R-:W-:Y:S04]  /*1520*/  STS [R16], R23 ;  /* 0x0000001710007388 */ /* 0x000fe80000000800 */
[----:B------:R-:W2:Y:S02]  /*1530*/  LDS R24, [R4+0x24] ;  /* 0x0000240004187984 */ /* 0x000ea40000000800 */
[----:B--2---:R-:W-:-:S05]  /*1540*/  FFMA R20, R24, R20, R23 ;  /* 0x0000001418147223 */ /* 0x004fca0000000017 */
[----:B------:R-:W-:Y:S04]  /*1550*/  STS [R16], R20 ;  /* 0x0000001410007388 */ /* 0x000fe80000000800 */
[----:B------:R-:W3:Y:S02]  /*1560*/  LDS R27, [R4+0x28] ;  /* 0x00002800041b7984 */ /* 0x000ee40000000800 */
[----:B---3--:R-:W-:-:S05]  /*1570*/  FFMA R19, R27, R19, R20 ;  /* 0x000000131b137223 */ /* 0x008fca0000000014 */
[----:B------:R-:W-:Y:S04]  /*1580*/  STS [R16], R19 ;  /* 0x0000001310007388 */ /* 0x000fe80000000800 */
[----:B------:R-:W4:Y:S02]  /*1590*/  LDS R22, [R4+0x2c] ;  /* 0x00002c0004167984 */ /* 0x000f240000000800 */
[----:B----4-:R-:W-:-:S05]  /*15a0*/  FFMA R18, R22, R18, R19 ;  /* 0x0000001216127223 */ /* 0x010fca0000000013 */
[----:B------:R-:W-:Y:S04]  /*15b0*/  STS [R16], R18 ;  /* 0x0000001210007388 */ /* 0x000fe80000000800 */
[----:B------:R-:W5:Y:S02]  /*15c0*/  LDS R23, [R4+0x30] ;  /* 0x0000300004177984 */ /* 0x000f640000000800 */
[----:B-----5:R-:W-:-:S05]  /*15d0*/  FFMA R17, R23, R17, R18 ;  /* 0x0000001117117223 */ /* 0x020fca0000000012 */
[----:B------:R-:W-:Y:S04]  /*15e0*/  STS [R16], R17 ;  /* 0x0000001110007388 */ /* 0x000fe80000000800 */
[----:B0-----:R-:W0:Y:S02]  /*15f0*/  LDS R2, [R4+0x34] ;  /* 0x0000340004027984 */ /* 0x001e240000000800 */
[----:B0-----:R-:W-:-:S05]  /*1600*/  FFMA R2, R2, R5, R17 ;  /* 0x0000000502027223 */ /* 0x001fca0000000011 */
[----:B------:R-:W-:Y:S04]  /*1610*/  STS [R16], R2 ;  /* 0x0000000210007388 */ /* 0x000fe80000000800 */
[----:B------:R-:W0:Y:S02]  /*1620*/  LDS R3, [R4+0x38] ;  /* 0x0000380004037984 */ /* 0x000e240000000800 */
[----:B0-----:R-:W-:-:S05]  /*1630*/  FFMA R3, R3, R15, R2 ;  /* 0x0000000f03037223 */ /* 0x001fca0000000002 */
[----:B------:R-:W-:Y:S04]  /*1640*/  STS [R16], R3 ;  /* 0x0000000310007388 */ /* 0x000fe80000000800 */
[----:B------:R-:W0:Y:S01]  /*1650*/  LDS R20, [R4+0x3c] ;  /* 0x00003c0004147984 */ /* 0x000e220000000800 */
[----:B------:R-:W-:-:S06]  /*1660*/  UIADD3 UR5, UPT, UPT, UR5, 0x10, URZ ;  /* 0x0000001005057890 */ /* 0x000fcc000fffe0ff */
[----:B------:R-:W-:Y:S01]  /*1670*/  ISETP.NE.AND P0, PT, R14, UR5, PT ;  /* 0x000000050e007c0c */ /* 0x000fe2000bf05270 */
[----:B0-----:R-:W-:-:S05]  /*1680*/  FFMA R15, R20, R21, R3 ;  /* 0x00000015140f7223 */ /* 0x001fca0000000003 */
[----:B------:R1:W-:Y:S07]  /*1690*/  STS [R16], R15 ;  /* 0x0000000f10007388 */ /* 0x0003ee0000000800 */
[----:B------:R-:W-:Y:S05]  /*16a0*/  @P0 BRA `(.L_x_15) ;  /* 0xfffffff800e00947 */ /* 0x000fea000383ffff */
[----:B------:R-:W-:-:S07]  /*16b0*/  MOV R17, R14 ;  /* 0x0000000e00117202 */ /* 0x000fce0000000f00 */
.L_x_14:
[----:B------:R-:W-:Y:S05]  /*16c0*/  BRA.U !UP2, `(.L_x_16) ;  /* 0x000000050ab47547 */ /* 0x000fea000b800000 */
[----:B------:R-:W-:Y:S02]  /*16d0*/  UIADD3 UR5, UPT, UPT, UR17, -0x1, URZ ;  /* 0xffffffff11057890 */ /* 0x000fe4000fffe0ff */
[----:B------:R-:W-:Y:S02]  /*16e0*/  UISETP.NE.AND UP4, UPT, UR18, URZ, UPT ;  /* 0x000000ff1200728c */ /* 0x000fe4000bf85270 */
[----:B------:R-:W-:-:S09]  /*16f0*/  UISETP.GE.U32.AND UP0, UPT, UR5, 0x7, UPT ;  /* 0x000000070500788c */ /* 0x000fd2000bf06070 */
[----:B------:R-:W-:Y:S05]  /*1700*/  BRA.U !UP0, `(.L_x_17) ;  /* 0x0000000108b07547 */ /* 0x000fea000b800000 */
[----:B------:R-:W2:Y:S01]  /*1710*/  LDC.64 R2, c[0x0][0x388] ;  /* 0x0000e200ff027b82 */ /* 0x000ea20000000a00 */
[----:B------:R-:W-:-:S05]  /*1720*/  IADD3 R5, PT, PT, R0, R17, RZ ;  /* 0x0000001100057210 */ /* 0x000fca0007ffe0ff */
[----:B--2---:R-:W-:Y:S02]  /*1730*/  IMAD.WIDE.U32 R4, R5, 0x4, R2 ;  /* 0x0000000405047825 */ /* 0x004fe400078e0002 */
[----:B------:R-:W2:Y:S03]  /*1740*/  LDC.64 R2, c[0x0][0x388] ;  /* 0x0000e200ff027b82 */ /* 0x000ea60000000a00 */
[----:B------:R3:W0:Y:S01]  /*1750*/  LDG.E.CONSTANT R22, desc[UR10][R4.64] ;  /* 0x0000000a04167981 */ /* 0x000622000c1e9900 */
[----:B------:R-:W-:-:S05]  /*1760*/  IADD3 R18, P0, PT, R0, R17, RZ ;  /* 0x0000001100127210 */ /* 0x000fca0007f1e0ff */
[----:B------:R-:W-:Y:S01]  /*1770*/  IMAD.X R19, RZ, RZ, RZ, P0 ;  /* 0x000000ffff137224 */ /* 0x000fe200000e06ff */
[----:B--2---:R-:W-:-:S04]  /*1780*/  LEA R2, P0, R18, R2, 0x2 ;  /* 0x0000000212027211 */ /* 0x004fc800078010ff */
[----:B------:R-:W-:-:S05]  /*1790*/  LEA.HI.X R3, R18, R3, R19, 0x2, P0 ;  /* 0x0000000312037211 */ /* 0x000fca00000f1413 */
[----:B------:R-:W2:Y:S04]  /*17a0*/  LDG.E.CONSTANT R25, desc[UR10][R2.64+0x4] ;  /* 0x0000040a02197981 */ /* 0x000ea8000c1e9900 */
[----:B------:R-:W4:Y:S04]  /*17b0*/  LDG.E.CONSTANT R18, desc[UR10][R2.64+0x8] ;  /* 0x0000080a02127981 */ /* 0x000f28000c1e9900 */
[----:B------:R-:W5:Y:S04]  /*17c0*/  LDG.E.CONSTANT R19, desc[UR10][R2.64+0xc] ;  /* 0x00000c0a02137981 */ /* 0x000f68000c1e9900 */
[----:B------:R-:W5:Y:S04]  /*17d0*/  LDG.E.CONSTANT R20, desc[UR10][R2.64+0x10] ;  /* 0x0000100a02147981 */ /* 0x000f68000c1e9900 */
[----:B------:R-:W5:Y:S01]  /*17e0*/  LDG.E.CONSTANT R21, desc[UR10][R2.64+0x14] ;  /* 0x0000140a02157981 */ /* 0x000f62000c1e9900 */
[----:B---3--:R-:W-:-:S03]  /*17f0*/  IADD3 R4, PT, PT, R10, R17, RZ ;  /* 0x000000110a047210 */ /* 0x008fc60007ffe0ff */
[----:B------:R-:W3:Y:S01]  /*1800*/  LDG.E.CONSTANT R5, desc[UR10][R2.64+0x18] ;  /* 0x0000180a02057981 */ /* 0x000ee2000c1e9900 */
[----:B------:R-:W-:-:S05]  /*1810*/  LEA R4, R4, UR6, 0x2 ;  /* 0x0000000604047c11 */ /* 0x000fca000f8e10ff */
[----:B------:R-:W0:Y:S02]  /*1820*/  LDS R24, [R4] ;  /* 0x0000000004187984 */ /* 0x000e240000000800 */
[----:B0-----:R-:W-:Y:S02]  /*1830*/  FFMA R23, R24, R22, R15 ;  /* 0x0000001618177223 */ /* 0x001fe4000000000f */
[----:B-1----:R0:W3:Y:S04]  /*1840*/  LDG.E.CONSTANT R15, desc[UR10][R2.64+0x1c] ;  /* 0x00001c0a020f7981 */ /* 0x0020e8000c1e9900 */
[----:B------:R-:W-:Y:S04]  /*1850*/  STS [R16], R23 ;  /* 0x0000001710007388 */ /* 0x000fe80000000800 */
[----:B------:R-:W2:Y:S02]  /*1860*/  LDS R22, [R4+0x4] ;  /* 0x0000040004167984 */ /* 0x000ea40000000800 */
[----:B--2---:R-:W-:Y:S01]  /*1870*/  FFMA R25, R22, R25, R23 ;  /* 0x0000001916197223 */ /* 0x004fe20000000017 */
[----:B------:R-:W-:-:S05]  /*1880*/  LEA R22, R6, R11, 0x2 ;  /* 0x0000000b06167211 */ /* 0x000fca00078e10ff */
[----:B------:R-:W-:Y:S04]  /*1890*/  STS [R22], R25 ;  /* 0x0000001916007388 */ /* 0x000fe80000000800 */
[----:B------:R-:W4:Y:S02]  /*18a0*/  LDS R24, [R4+0x8] ;  /* 0x0000080004187984 */ /* 0x000f240000000800 */
[----:B----4-:R-:W-:-:S05]  /*18b0*/  FFMA R18, R24, R18, R25 ;  /* 0x0000001218127223 */ /* 0x010fca0000000019 */
[----:B------:R-:W-:Y:S04]  /*18c0*/  STS [R22], R18 ;  /* 0x0000001216007388 */ /* 0x000fe80000000800 */
[----:B------:R-:W5:Y:S02]  /*18d0*/  LDS R27, [R4+0xc] ;  /* 0x00000c00041b7984 */ /* 0x000f640000000800 */
[----:B-----5:R-:W-:-:S05]  /*18e0*/  FFMA R19, R27, R19, R18 ;  /* 0x000000131b137223 */ /* 0x020fca0000000012 */
[----:B------:R-:W-:Y:S04]  /*18f0*/  STS [R22], R19 ;  /* 0x0000001316007388 */ /* 0x000fe80000000800 */
[----:B------:R-:W1:Y:S02]  /*1900*/  LDS R16, [R4+0x10] ;  /* 0x0000100004107984 */ /* 0x000e640000000800 */
[----:B-1----:R-:W-:-:S05]  /*1910*/  FFMA R16, R16, R20, R19 ;  /* 0x0000001410107223 */ /* 0x002fca0000000013 */
[----:B------:R-:W-:Y:S04]  /*1920*/  STS [R22], R16 ;  /* 0x0000001016007388 */ /* 0x000fe80000000800 */
[----:B0-----:R-:W0:Y:S02]  /*1930*/  LDS R3, [R4+0x14] ;  /* 0x0000140004037984 */ /* 0x001e240000000800 */
[----:B0-----:R-:W-:-:S05]  /*1940*/  FFMA R3, R3, R21, R16 ;  /* 0x0000001503037223 */ /* 0x001fca0000000010 */
[----:B------:R-:W-:Y:S04]  /*1950*/  STS [R22], R3 ;  /* 0x0000000316007388 */ /* 0x000fe80000000800 */
[----:B------:R-:W3:Y:S02]  /*1960*/  LDS R2, [R4+0x18] ;  /* 0x0000180004027984 */ /* 0x000ee40000000800 */
[----:B---3--:R-:W-:-:S05]  /*1970*/  FFMA R2, R2, R5, R3 ;  /* 0x0000000502027223 */ /* 0x008fca0000000003 */
[----:B------:R-:W-:Y:S04]  /*1980*/  STS [R22], R2 ;  /* 0x0000000216007388 */ /* 0x000fe80000000800 */
[----:B------:R-:W0:Y:S01]  /*1990*/  LDS R5, [R4+0x1c] ;  /* 0x00001c0004057984 */ /* 0x000e220000000800 */
[----:B------:R-:W-:Y:S02]  /*19a0*/  VIADD R17, R17, 0x8 ;  /* 0x0000000811117836 */ /* 0x000fe40000000000 */
[----:B0-----:R-:W-:-:S05]  /*19b0*/  FFMA R15, R5, R15, R2 ;  /* 0x0000000f050f7223 */ /* 0x001fca0000000002 */
[----:B------:R2:W-:Y:S02]  /*19c0*/  STS [R22], R15 ;  /* 0x0000000f16007388 */ /* 0x0005e40000000800 */
.L_x_17:
[----:B------:R-:W-:Y:S05]  /*19d0*/  BRA.U !UP4, `(.L_x_16) ;  /* 0x000000010cf07547 */ /* 0x000fea000b800000 */
[----:B------:R-:W-:Y:S02]  /*19e0*/  UIADD3 UR5, UPT, UPT, UR18, -0x1, URZ ;  /* 0xffffffff12057890 */ /* 0x000fe4000fffe0ff */
[----:B------:R-:W-:Y:S02]  /*19f0*/  UISETP.NE.AND UP4, UPT, UR19, URZ, UPT ;  /* 0x000000ff1300728c */ /* 0x000fe4000bf85270 */
[----:B------:R-:W-:-:S09]  /*1a00*/  UISETP.GE.U32.AND UP0, UPT, UR5, 0x3, UPT ;  /* 0x000000030500788c */ /* 0x000fd2000bf06070 */
[----:B------:R-:W-:Y:S05]  /*1a10*/  BRA.U !UP0, `(.L_x_18) ;  /* 0x0000000108707547 */ /* 0x000fea000b800000 */
[----:B------:R-:W3:Y:S01]  /*1a20*/  LDC.64 R2, c[0x0][0x388] ;  /* 0x0000e200ff027b82 */ /* 0x000ee20000000a00 */
[----:B------:R-:W-:-:S05]  /*1a30*/  IADD3 R5, PT, PT, R0, R17, RZ ;  /* 0x0000001100057210 */ /* 0x000fca0007ffe0ff */
[----:B---3--:R-:W-:Y:S02]  /*1a40*/  IMAD.WIDE.U32 R4, R5, 0x4, R2 ;  /* 0x0000000405047825 */ /* 0x008fe400078e0002 */
[----:B------:R-:W3:Y:S03]  /*1a50*/  LDC.64 R2, c[0x0][0x388] ;  /* 0x0000e200ff027b82 */ /* 0x000ee60000000a00 */
[----:B------:R4:W5:Y:S01]  /*1a60*/  LDG.E.CONSTANT R20, desc[UR10][R4.64] ;  /* 0x0000000a04147981 */ /* 0x000962000c1e9900 */
[----:B01----:R-:W-:-:S04]  /*1a70*/  IADD3 R16, P0, PT, R0, R17, RZ ;  /* 0x0000001100107210 */ /* 0x003fc80007f1e0ff */
[----:B------:R-:W-:Y:S02]  /*1a80*/  IADD3.X R18, PT, PT, RZ, RZ, RZ, P0, !PT ;  /* 0x000000ffff127210 */ /* 0x000fe400007fe4ff */
[----:B---3--:R-:W-:-:S04]  /*1a90*/  LEA R2, P0, R16, R2, 0x2 ;  /* 0x0000000210027211 */ /* 0x008fc800078010ff */
[----:B------:R-:W-:-:S05]  /*1aa0*/  LEA.HI.X R3, R16, R3, R18, 0x2, P0 ;  /* 0x0000000310037211 */ /* 0x000fca00000f1412 */
[----:B------:R-:W3:Y:S04]  /*1ab0*/  LDG.E.CONSTANT R19, desc[UR10][R2.64+0x4] ;  /* 0x0000040a02137981 */ /* 0x000ee8000c1e9900 */
[----:B--2---:R-:W2:Y:S04]  /*1ac0*/  LDG.E.CONSTANT R22, desc[UR10][R2.64+0x8] ;  /* 0x0000080a02167981 */ /* 0x004ea8000c1e9900 */
[----:B------:R-:W2:Y:S01]  /*1ad0*/  LDG.E.CONSTANT R21, desc[UR10][R2.64+0xc] ;  /* 0x00000c0a02157981 */ /* 0x000ea2000c1e9900 */
[----:B------:R-:W-:Y:S01]  /*1ae0*/  IMAD.IADD R16, R10, 0x1, R17 ;  /* 0x000000010a107824 */ /* 0x000fe200078e0211 */
[----:B------:R-:W-:-:S04]  /*1af0*/  IADD3 R17, PT, PT, R17, 0x4, RZ ;  /* 0x0000000411117810 */ /* 0x000fc80007ffe0ff */
[----:B------:R-:W-:-:S05]  /*1b00*/  LEA R18, R16, UR6, 0x2 ;  /* 0x0000000610127c11 */ /* 0x000fca000f8e10ff */
[----:B----4-:R-:W5:Y:S02]  /*1b10*/  LDS R4, [R18] ;  /* 0x0000000012047984 */ /* 0x010f640000000800 */
[----:B-----5:R-:W-:Y:S01]  /*1b20*/  FFMA R4, R20, R4, R15 ;  /* 0x0000000414047223 */ /* 0x020fe2000000000f */
[----:B------:R-:W-:-:S05]  /*1b30*/  LEA R20, R6, R11, 0x2 ;  /* 0x0000000b06147211 */ /* 0x000fca00078e10ff */
[----:B------:R-:W-:Y:S04]  /*1b40*/  STS [R20], R4 ;  /* 0x0000000414007388 */ /* 0x000fe80000000800 */
[----:B------:R-:W3:Y:S02]  /*1b50*/  LDS R5, [R18+0x4] ;  /* 0x0000040012057984 */ /* 0x000ee40000000800 */
[----:B---3--:R-:W-:-:S05]  /*1b60*/  FFMA R5, R19, R5, R4 ;  /* 0x0000000513057223 */ /* 0x008fca0000000004 */
[----:B------:R-:W-:Y:S04]  /*1b70*/  STS [R20], R5 ;  /* 0x0000000514007388 */ /* 0x000fe80000000800 */
[----:B------:R-:W2:Y:S02]  /*1b80*/  LDS R16, [R18+0x8] ;  /* 0x0000080012107984 */ /* 0x000ea40000000800 */
[----:B--2---:R-:W-:-:S05]  /*1b90*/  FFMA R16, R22, R16, R5 ;  /* 0x0000001016107223 */ /* 0x004fca0000000005 */
[----:B------:R-:W-:Y:S04]  /*1ba0*/  STS [R20], R16 ;  /* 0x0000001014007388 */ /* 0x000fe80000000800 */
[----:B------:R-:W0:Y:S02]  /*1bb0*/  LDS R15, [R18+0xc] ;  /* 0x00000c00120f7984 */ /* 0x000e240000000800 */
[----:B0-----:R-:W-:-:S05]  /*1bc0*/  FFMA R15, R21, R15, R16 ;  /* 0x0000000f150f7223 */ /* 0x001fca0000000010 */
[----:B------:R3:W-:Y:S02]  /*1bd0*/  STS [R20], R15 ;  /* 0x0000000f14007388 */ /* 0x0007e40000000800 */
.L_x_18:
[----:B------:R-:W-:Y:S05]  /*1be0*/  BRA.U !UP4, `(.L_x_16) ;  /* 0x000000010c6c7547 */ /* 0x000fea000b800000 */
[----:B------:R-:W4:Y:S01]  /*1bf0*/  LDC.64 R2, c[0x0][0x388] ;  /* 0x0000e200ff027b82 */ /* 0x000f220000000a00 */
[----:B------:R-:W-:-:S04]  /*1c00*/  IMAD.IADD R5, R0, 0x1, R17 ;  /* 0x0000000100057824 */ /* 0x000fc800078e0211 */
[----:B----4-:R-:W-:-:S06]  /*1c10*/  IMAD.WIDE.U32 R2, R5, 0x4, R2 ;  /* 0x0000000405027825 */ /* 0x010fcc00078e0002 */
[----:B------:R-:W2:Y:S01]  /*1c20*/  LDG.E.CONSTANT R2, desc[UR10][R2.64] ;  /* 0x0000000a02027981 */ /* 0x000ea2000c1e9900 */
[----:B------:R-:W-:Y:S01]  /*1c30*/  IADD3 R4, PT, PT, R10, R17, RZ ;  /* 0x000000110a047210 */ /* 0x000fe20007ffe0ff */
[----:B------:R-:W-:-:S03]  /*1c40*/  UISETP.NE.AND UP0, UPT, UR19, 0x1, UPT ;  /* 0x000000011300788c */ /* 0x000fc6000bf05270 */
[----:B------:R-:W-:Y:S02]  /*1c50*/  LEA R18, R4, UR6, 0x2 ;  /* 0x0000000604127c11 */ /* 0x000fe4000f8e10ff */
[----:B------:R-:W-:-:S03]  /*1c60*/  LEA R4, R6, R11, 0x2 ;  /* 0x0000000b06047211 */ /* 0x000fc600078e10ff */
[----:B01----:R-:W2:Y:S02]  /*1c70*/  LDS R16, [R18] ;  /* 0x0000000012107984 */ /* 0x003ea40000000800 */
[----:B--23--:R-:W-:-:S05]  /*1c80*/  FFMA R15, R16, R2, R15 ;  /* 0x00000002100f7223 */ /* 0x00cfca000000000f */
[----:B------:R4:W-:Y:S01]  /*1c90*/  STS [R4], R15 ;  /* 0x0000000f04007388 */ /* 0x0009e20000000800 */
[----:B------:R-:W-:Y:S05]  /*1ca0*/  BRA.U !UP0, `(.L_x_16) ;  /* 0x00000001083c7547 */ /* 0x000fea000b800000 */
[----:B------:R-:W0:Y:S01]  /*1cb0*/  LDC.64 R2, c[0x0][0x388] ;  /* 0x0000e200ff027b82 */ /* 0x000e220000000a00 */
[----:B------:R-:W-:-:S05]  /*1cc0*/  IADD3 R0, P0, PT, R0, R17, RZ ;  /* 0x0000001100007210 */ /* 0x000fca0007f1e0ff */
[----:B------:R-:W-:Y:S01]  /*1cd0*/  IMAD.X R5, RZ, RZ, RZ, P0 ;  /* 0x000000ffff057224 */ /* 0x000fe200000e06ff */
[----:B0-----:R-:W-:-:S04]  /*1ce0*/  LEA R2, P0, R0, R2, 0x2 ;  /* 0x0000000200027211 */ /* 0x001fc800078010ff */
[----:B------:R-:W-:Y:S02]  /*1cf0*/  LEA.HI.X R3, R0, R3, R5, 0x2, P0 ;  /* 0x0000000300037211 */ /* 0x000fe400000f1405 */
[----:B------:R-:W0:Y:S04]  /*1d00*/  LDS R0, [R18+0x4] ;  /* 0x0000040012007984 */ /* 0x000e280000000800 */
[----:B------:R-:W0:Y:S01]  /*1d10*/  LDG.E.CONSTANT R5, desc[UR10][R2.64+0x4] ;  /* 0x0000040a02057981 */ /* 0x000e22000c1e9900 */
[----:B------:R-:W-:Y:S01]  /*1d20*/  UISETP.NE.AND UP0, UPT, UR19, 0x2, UPT ;  /* 0x000000021300788c */ /* 0x000fe2000bf05270 */
[----:B0-----:R-:W-:-:S05]  /*1d30*/  FFMA R5, R0, R5, R15 ;  /* 0x0000000500057223 */ /* 0x001fca000000000f */
[----:B------:R0:W-:Y:S03]  /*1d40*/  STS [R4], R5 ;  /* 0x0000000504007388 */ /* 0x0001e60000000800 */
[----:B------:R-:W-:Y:S05]  /*1d50*/  BRA.U !UP0, `(.L_x_16) ;  /* 0x0000000108107547 */ /* 0x000fea000b800000 */
[----:B------:R-:W0:Y:S04]  /*1d60*/  LDG.E.CONSTANT R3, desc[UR10][R2.64+0x8] ;  /* 0x0000080a02037981 */ /* 0x000e28000c1e9900 */
[----:B------:R-:W0:Y:S02]  /*1d70*/  LDS R0, [R18+0x8] ;  /* 0x0000080012007984 */ /* 0x000e240000000800 */
[----:B0-----:R-:W-:-:S05]  /*1d80*/  FFMA R5, R0, R3, R5 ;  /* 0x0000000300057223 */ /* 0x001fca0000000005 */
[----:B------:R0:W-:Y:S02]  /*1d90*/  STS [R4], R5 ;  /* 0x0000000504007388 */ /* 0x0001e40000000800 */
.L_x_16:
[----:B------:R-:W5:Y:S01]  /*1da0*/  LDCU UR12, c[0x0][0x3a0] ;  /* 0x00007400ff0c77ac */ /* 0x000f620008000800 */
[----:B------:R-:W-:Y:S01]  /*1db0*/  ISETP.LT.U32.AND P1, PT, R6, 0x1f, PT ;  /* 0x0000001f0600780c */ /* 0x000fe20003f21070 */
[----:B------:R-:W-:-:S06]  /*1dc0*/  USHF.L.U32 UR5, UR4, 0x5, URZ ;  /* 0x0000000504057899 */ /* 0x000fcc00080006ff */
[C---:B------:R-:W-:Y:S01]  /*1dd0*/  IADD3 R0, PT, PT, R6.reuse, UR5, RZ ;  /* 0x0000000506007c10 */ /* 0x040fe2000fffe0ff */
[----:B------:R-:W-:-:S03]  /*1de0*/  VIADD R6, R6, 0x1 ;  /* 0x0000000106067836 */ /* 0x000fc60000000000 */
[----:B------:R-:W-:-:S04]  /*1df0*/  IADD3 R0, PT, PT, R0, 0x1, RZ ;  /* 0x0000000100007810 */ /* 0x000fc80007ffe0ff */
[----:B-----5:R-:W-:-:S13]  /*1e00*/  ISETP.GE.AND P0, PT, R0, UR12, PT ;  /* 0x0000000c00007c0c */ /* 0x020fda000bf06270 */
[----:B------:R-:W-:Y:S05]  /*1e10*/  @!P0 BRA P1, `(.L_x_19) ;  /* 0xfffffff000e08947 */ /* 0x000fea000083ffff */
.L_x_13:
[----:B------:R-:W-:Y:S01]  /*1e20*/  MOV R3, 0xff800000 ;  /* 0xff80000000037802 */ /* 0x000fe20000000f00 */
[----:B------:R-:W-:Y:S01]  /*1e30*/  USHF.L.U32 UR9, UR4, 0x5, URZ ;  /* 0x0000000504097899 */ /* 0x000fe200080006ff */
[----:B------:R-:W-:Y:S11]  /*1e40*/  BRA.U UP3, `(.L_x_20) ;  /* 0x00000001035c7547 */ /* 0x000ff6000b800000 */
[----:B-1234-:R-:W-:Y:S01]  /*1e50*/  HFMA2 R0, -RZ, RZ, 0, 0 ;  /* 0x00000000ff007431 */ /* 0x01efe200000001ff */
[----:B------:R-:W1:Y:S06]  /*1e60*/  LDCU UR5, c[0x0][0x3a8] ;  /* 0x00007500ff0577ac */ /* 0x000e6c0008000800 */
.L_x_21:
[C---:B--2---:R-:W-:Y:S01]  /*1e70*/  IMAD R2, R0.reuse, 0x4, R11 ;  /* 0x0000000400027824 */ /* 0x044fe200078e020b */
[C---:B0-----:R-:W-:Y:S02]  /*1e80*/  IADD3 R4, PT, PT, R0.reuse, 0x1, RZ ;  /* 0x0000000100047810 */ /* 0x041fe40007ffe0ff */
[----:B------:R-:W-:Y:S02]  /*1e90*/  ISETP.LT.U32.AND P1, PT, R0, 0x1f, PT ;  /* 0x0000001f0000780c */ /* 0x000fe40003f21070 */
[----:B------:R-:W1:Y:S01]  /*1ea0*/  LDS R3, [R2] ;  /* 0x0000000002037984 */ /* 0x000e620000000800 */
[----:B------:R-:W-:Y:S01]  /*1eb0*/  IADD3 R5, PT, PT, R4, UR9, RZ ;  /* 0x0000000904057c10 */ /* 0x000fe2000fffe0ff */
[----:B------:R-:W-:-:S03]  /*1ec0*/  IMAD.MOV.U32 R0, RZ, RZ, R4 ;  /* 0x000000ffff007224 */ /* 0x000fc600078e0004 */
[----:B------:R-:W-:Y:S01]  /*1ed0*/  ISETP.GE.AND P0, PT, R5, UR12, PT ;  /* 0x0000000c05007c0c */ /* 0x000fe2000bf06270 */
[----:B-1----:R-:W-:-:S05]  /*1ee0*/  FMUL R3, R3, UR5 ;  /* 0x0000000503037c20 */ /* 0x002fca0008400000 */
[----:B------:R2:W-:Y:S07]  /*1ef0*/  STS [R2], R3 ;  /* 0x0000000302007388 */ /* 0x0005ee0000000800 */
[----:B------:R-:W-:Y:S05]  /*1f00*/  @!P0 BRA P1, `(.L_x_21) ;  /* 0xfffffffc00d88947 */ /* 0x000fea000083ffff */
[----:B------:R-:W-:Y:S01]  /*1f10*/  HFMA2 R0, -RZ, RZ, 0, 0 ;  /* 0x00000000ff007431 */ /* 0x000fe200000001ff */
[----:B--2---:R-:W-:-:S07]  /*1f20*/  MOV R3, 0xff800000 ;  /* 0xff80000000037802 */ /* 0x004fce0000000f00 */
.L_x_22:
[C---:B------:R-:W-:Y:S01]  /*1f30*/  IMAD R2, R0.reuse, 0x4, R11 ;  /* 0x0000000400027824 */ /* 0x040fe200078e020b */
[C---:B------:R-:W-:Y:S02]  /*1f40*/  IADD3 R4, PT, PT, R0.reuse, 0x1, RZ ;  /* 0x0000000100047810 */ /* 0x040fe40007ffe0ff */
[----:B------:R-:W-:Y:S02]  /*1f50*/  ISETP.LT.U32.AND P1, PT, R0, 0x1f, PT ;  /* 0x0000001f0000780c */ /* 0x000fe40003f21070 */
[----:B------:R-:W-:Y:S01]  /*1f60*/  IADD3 R5, PT, PT, R4, UR9, RZ ;  /* 0x0000000904057c10 */ /* 0x000fe2000fffe0ff */
[----:B------:R-:W0:Y:S01]  /*1f70*/  LDS R2, [R2] ;  /* 0x0000000002027984 */ /* 0x000e220000000800 */
[----:B------:R-:W-:Y:S02]  /*1f80*/  IMAD.MOV.U32 R0, RZ, RZ, R4 ;  /* 0x000000ffff007224 */ /* 0x000fe400078e0004 */
[----:B------:R-:W-:Y:S02]  /*1f90*/  ISETP.GE.AND P0, PT, R5, UR12, PT ;  /* 0x0000000c05007c0c */ /* 0x000fe4000bf06270 */
[----:B0-----:R-:W-:-:S11]  /*1fa0*/  FMNMX R3, R2, R3, !PT ;  /* 0x0000000302037209 */ /* 0x001fd60007800000 */
[----:B------:R-:W-:Y:S05]  /*1fb0*/  @!P0 BRA P1, `(.L_x_22) ;  /* 0xfffffffc00dc8947 */ /* 0x000fea000083ffff */
.L_x_20:
[----:B------:R-:W-:Y:S01]  /*1fc0*/  FSETP.NEU.AND P0, PT, R13, RZ, PT ;  /* 0x000000ff0d00720b */ /* 0x000fe20003f0d000 */
[----:B------:R-:W-:Y:S01]  /*1fd0*/  BSSY.RECONVERGENT B0, `(.L_x_23) ;  /* 0x0000011000007945 */ /* 0x000fe20003800200 */
[----:B------:R-:W-:Y:S01]  /*1fe0*/  FMNMX R12, R3, R12, !PT ;  /* 0x0000000c030c7209 */ /* 0x000fe20007800000 */
[----:B------:R-:W-:Y:S01]  /*1ff0*/  HFMA2 R3, -RZ, RZ, 0, 0 ;  /* 0x00000000ff037431 */ /* 0x000fe200000001ff */
[----:B-1234-:R-:W-:-:S09]  /*2000*/  MOV R0, RZ ;  /* 0x000000ff00007202 */ /* 0x01efd20000000f00 */
[----:B------:R-:W-:Y:S05]  /*2010*/  @!P0 BRA `(.L_x_24) ;  /* 0x0000000000308947 */ /* 0x000fea0003800000 */
[----:B------:R-:W-:Y:S02]  /*2020*/  IMAD.MOV.U32 R3, RZ, RZ, 0x3bbb989d ;  /* 0x3bbb989dff037424 */ /* 0x000fe400078e00ff */
[----:B------:R-:W-:Y:S01]  /*2030*/  FADD R2, -R12, R7 ;  /* 0x000000070c027221 */ /* 0x000fe20000000100 */
[----:B0-----:R-:W-:-:S03]  /*2040*/  MOV R4, 0x437c0000 ;  /* 0x437c000000047802 */ /* 0x001fc60000000f00 */
[----:B------:R-:W-:-:S04]  /*2050*/  FFMA.SAT R3, R2, R3, 0.5 ;  /* 0x3f00000002037423 */ /* 0x000fc80000002003 */
[----:B------:R-:W-:-:S04]  /*2060*/  FFMA.RM R3, R3, R4, 12582913 ;  /* 0x4b40000103037423 */ /* 0x000fc80000004004 */
[C---:B------:R-:W-:Y:S01]  /*2070*/  FADD R5, R3.reuse, -12583039 ;  /* 0xcb40007f03057421 */ /* 0x040fe20000000000 */
[----:B------:R-:W-:-:S03]  /*2080*/  SHF.L.U32 R3, R3, 0x17, RZ ;  /* 0x0000001703037819 */ /* 0x000fc600000006ff */
[----:B------:R-:W-:-:S04]  /*2090*/  FFMA R5, R2, 1.4426950216293334961, -R5 ;  /* 0x3fb8aa3b02057823 */ /* 0x000fc80000000805 */
[----:B------:R-:W-:-:S04]  /*20a0*/  FFMA R5, R2, 1.925963033500011079e-08, R5 ;  /* 0x32a5706002057823 */ /* 0x000fc80000000005 */
[----:B------:R-:W0:Y:S02]  /*20b0*/  MUFU.EX2 R2, R5 ;  /* 0x0000000500027308 */ /* 0x000e240000000800 */
[----:B0-----:R-:W-:-:S04]  /*20c0*/  FMUL R2, R3, R2 ;  /* 0x0000000203027220 */ /* 0x001fc80000400000 */
[----:B------:R-:W-:-:S07]  /*20d0*/  FMUL R3, R2, R13 ;  /* 0x0000000d02037220 */ /* 0x000fce0000400000 */
.L_x_24:
[----:B------:R-:W-:Y:S05]  /*20e0*/  BSYNC.RECONVERGENT B0 ;  /* 0x0000000000007941 */ /* 0x000fea0003800200 */
.L_x_23:
[----:B------:R-:W-:Y:S05]  /*20f0*/  BRA.U UP3, `(.L_x_25) ;  /* 0x0000000103547547 */ /* 0x000fea000b800000 */
[----:B------:R-:W-:Y:S02]  /*2100*/  HFMA2 R18, -RZ, RZ, 0.96630859375, -0.0022525787353515625 ;  /* 0x3bbb989dff127431 */ /* 0x000fe400000001ff */
[----:B------:R-:W-:Y:S01]  /*2110*/  IMAD.MOV.U32 R0, RZ, RZ, RZ ;  /* 0x000000ffff007224 */ /* 0x000fe200078e00ff */
[----:B------:R-:W-:Y:S01]  /*2120*/  MOV R2, RZ ;  /* 0x000000ff00027202 */ /* 0x000fe20000000f00 */
[----:B------:R-:W-:-:S07]  /*2130*/  IMAD.MOV.U32 R13, RZ, RZ, 0x437c0000 ;  /* 0x437c0000ff0d7424 */ /* 0x000fce00078e00ff */
.L_x_26:
[C---:B0-----:R-:W-:Y:S02]  /*2140*/  LEA R4, R2.reuse, R11, 0x2 ;  /* 0x0000000b02047211 */ /* 0x041fe400078e10ff */
[C---:B------:R-:W-:Y:S02]  /*2150*/  IADD3 R7, PT, PT, R2.reuse, 0x1, RZ ;  /* 0x0000000102077810 */ /* 0x040fe40007ffe0ff */
[----:B------:R-:W-:Y:S01]  /*2160*/  ISETP.LT.U32.AND P1, PT, R2, 0x1f, PT ;  /* 0x0000001f0200780c */ /* 0x000fe20003f21070 */
[----:B------:R-:W0:Y:S01]  /*2170*/  LDS R5, [R4] ;  /* 0x0000000004057984 */ /* 0x000e220000000800 */
[----:B------:R-:W-:Y:S01]  /*2180*/  MOV R2, R7 ;  /* 0x0000000700027202 */ /* 0x000fe20000000f00 */
[----:B0-----:R-:W-:-:S04]  /*2190*/  FADD R5, -R12, R5 ;  /* 0x000000050c057221 */ /* 0x001fc80000000100 */
[----:B------:R-:W-:-:S04]  /*21a0*/  FFMA.SAT R6, R5, R18, 0.5 ;  /* 0x3f00000005067423 */ /* 0x000fc80000002012 */
[----:B------:R-:W-:-:S04]  /*21b0*/  FFMA.RM R6, R6, R13, 12582913 ;  /* 0x4b40000106067423 */ /* 0x000fc8000000400d */
[----:B------:R-:W-:-:S04]  /*21c0*/  FADD R16, R6, -12583039 ;  /* 0xcb40007f06107421 */ /* 0x000fc80000000000 */
[----:B------:R-:W-:-:S04]  /*21d0*/  FFMA R16, R5, 1.4426950216293334961, -R16 ;  /* 0x3fb8aa3b05107823 */ /* 0x000fc80000000810 */
[----:B------:R-:W-:Y:S01]  /*21e0*/  FFMA R16, R5, 1.925963033500011079e-08, R16 ;  /* 0x32a5706005107823 */ /* 0x000fe20000000010 */
[----:B------:R-:W-:-:S05]  /*21f0*/  VIADD R5, R7, UR9 ;  /* 0x0000000907057c36 */ /* 0x000fca0008000000 */
[----:B------:R-:W0:Y:S01]  /*2200*/  MUFU.EX2 R16, R16 ;  /* 0x0000001000107308 */ /* 0x000e220000000800 */
[----:B------:R-:W-:Y:S02]  /*2210*/  ISETP.GE.AND P0, PT, R5, UR12, PT ;  /* 0x0000000c05007c0c */ /* 0x000fe4000bf06270 */
[----:B------:R-:W-:-:S05]  /*2220*/  SHF.L.U32 R5, R6, 0x17, RZ ;  /* 0x0000001706057819 */ /* 0x000fca00000006ff */
[----:B0-----:R-:W-:-:S06]  /*2230*/  FFMA R0, R5, R16, R0 ;  /* 0x0000001005007223 */ /* 0x001fcc0000000000 */
[----:B------:R-:W-:Y:S05]  /*2240*/  @!P0 BRA P1, `(.L_x_26) ;  /* 0xfffffffc00bc8947 */ /* 0x000fea000083ffff */
.L_x_25:
[----:B0-----:R-:W-:Y:S01]  /*2250*/  FADD R4, R0, R3 ;  /* 0x0000000300047221 */ /* 0x001fe20000000000 */
[----:B------:R-:W-:Y:S03]  /*2260*/  BSSY.RECONVERGENT B0, `(.L_x_27) ;  /* 0x000000f000007945 */ /* 0x000fe60003800200 */
[----:B------:R-:W0:Y:S01]  /*2270*/  MUFU.RCP R0, R4 ;  /* 0x0000000400007308 */ /* 0x000e220000001000 */
[----:B------:R-:W-:-:S07]  /*2280*/  IMAD.MOV.U32 R13, RZ, RZ, R4 ;  /* 0x000000ffff0d7224 */ /* 0x000fce00078e0004 */
[----:B------:R-:W1:Y:S01]  /*2290*/  FCHK P0, R3, R4 ;  /* 0x0000000403007302 */ /* 0x000e620000000000 */
[----:B0-----:R-:W-:-:S04]  /*22a0*/  FFMA R5, -R4, R0, 1 ;  /* 0x3f80000004057423 */ /* 0x001fc80000000100 */
[----:B------:R-:W-:-:S04]  /*22b0*/  FFMA R0, R0, R5, R0 ;  /* 0x0000000500007223 */ /* 0x000fc80000000000 */
[----:B------:R-:W-:-:S04]  /*22c0*/  FFMA R15, R0, R3, RZ ;  /* 0x00000003000f7223 */ /* 0x000fc800000000ff */
[----:B------:R-:W-:-:S04]  /*22d0*/  FFMA R2, -R4, R15, R3 ;  /* 0x0000000f04027223 */ /* 0x000fc80000000103 */
[----:B------:R-:W-:Y:S01]  /*22e0*/  FFMA R15, R0, R2, R15 ;  /* 0x00000002000f7223 */ /* 0x000fe2000000000f */
[----:B-1----:R-:W-:Y:S06]  /*22f0*/  @!P0 BRA `(.L_x_28) ;  /* 0x0000000000148947 */ /* 0x002fec0003800000 */
[----:B------:R-:W-:Y:S02]  /*2300*/  MOV R0, R3 ;  /* 0x0000000300007202 */ /* 0x000fe40000000f00 */
[----:B------:R-:W-:Y:S02]  /*2310*/  MOV R3, R4 ;  /* 0x0000000400037202 */ /* 0x000fe40000000f00 */
[----:B------:R-:W-:-:S07]  /*2320*/  MOV R2, 0x2340 ;  /* 0x0000234000027802 */ /* 0x000fce0000000f00 */
[----:B------:R-:W-:Y:S05]  /*2330*/  CALL.REL.NOINC `($__internal_0_$__cuda_sm3x_div_rn_noftz_f32_slowpath) ;  /* 0x0000002000407944 */ /* 0x000fea0003c00000 */
[----:B------:R-:W-:-:S07]  /*2340*/  IMAD.MOV.U32 R15, RZ, RZ, R0 ;  /* 0x000000ffff0f7224 */ /* 0x000fce00078e0000 */
.L_x_28:
[----:B------:R-:W-:Y:S05]  /*2350*/  BSYNC.RECONVERGENT B0 ;  /* 0x0000000000007941 */ /* 0x000fea0003800200 */
.L_x_27:
[----:B------:R-:W-:Y:S05]  /*2360*/  BRA.U UP3, `(.L_x_29) ;  /* 0x0000001103047547 */ /* 0x000fea000b800000 */
[----:B------:R-:W-:-:S07]  /*2370*/  HFMA2 R18, -RZ, RZ, 0, 0 ;  /* 0x00000000ff127431 */ /* 0x000fce00000001ff */
.L_x_48:
[----:B0-----:R-:W0:Y:S01]  /*2380*/  LDCU UR5, c[0x0][0x3a4] ;  /* 0x00007480ff0577ac */ /* 0x001e220008000800 */
[C---:B------:R-:W-:Y:S01]  /*2390*/  IADD3 R16, PT, PT, R18.reuse, UR9, RZ ;  /* 0x0000000912107c10 */ /* 0x040fe2000fffe0ff */
[----:B------:R-:W-:Y:S01]  /*23a0*/  IMAD R17, R18, 0x4, R11 ;  /* 0x0000000412117824 */ /* 0x000fe200078e020b */
[----:B------:R-:W-:-:S03]  /*23b0*/  UISETP.GE.U32.AND UP0, UPT, UR15, 0x3, UPT ;  /* 0x000000030f00788c */ /* 0x000fc6000bf06070 */
[----:B0-----:R-:W-:Y:S01]  /*23c0*/  IMAD R16, R16, UR5, RZ ;  /* 0x0000000510107c24 */ /* 0x001fe2000f8e02ff */
[----:B------:R-:W-:-:S05]  /*23d0*/  UMOV UR5, URZ ;  /* 0x000000ff00057c82 */ /* 0x000fca0008000000 */
[----:B--2---:R-:W-:Y:S05]  /*23e0*/  BRA.U !UP0, `(.L_x_30) ;  /* 0x0000000908087547 */ /* 0x004fea000b800000 */
[----:B------:R-:W0:Y:S01]  /*23f0*/  LDC.64 R4, c[0x0][0x390] ;  /* 0x0000e400ff047b82 */ /* 0x000e220000000a00 */
[----:B------:R-:W-:-:S05]  /*2400*/  UMOV UR5, URZ ;  /* 0x000000ff00057c82 */ /* 0x000fca0008000000 */
.L_x_39:
[----:B-1----:R-:W1:Y:S01]  /*2410*/  LDS R3, [R17] ;  /* 0x0000000011037984 */ /* 0x002e620000000800 */
[----:B------:R-:W-:Y:S01]  /*2420*/  HFMA2 R0, -RZ, RZ, 0.96630859375, -0.0022525787353515625 ;  /* 0x3bbb989dff007431 */ /* 0x000fe200000001ff */
[----:B------:R-:W-:Y:S01]  /*2430*/  MOV R7, 0x437c0000 ;  /* 0x437c000000077802 */ /* 0x000fe20000000f00 */
[----:B------:R-:W2:Y:S01]  /*2440*/  MUFU.RCP R6, R13 ;  /* 0x0000000d00067308 */ /* 0x000ea20000001000 */
[----:B------:R-:W-:Y:S01]  /*2450*/  BSSY.RECONVERGENT B0, `(.L_x_31) ;  /* 0x0000015000007945 */ /* 0x000fe20003800200 */
[----:B-1----:R-:W-:-:S04]  /*2460*/  FADD R3, -R12, R3 ;  /* 0x000000030c037221 */ /* 0x002fc80000000100 */
[----:B------:R-:W-:-:S04]  /*2470*/  FFMA.SAT R0, R3, R0, 0.5 ;  /* 0x3f00000003007423 */ /* 0x000fc80000002000 */
[----:B------:R-:W-:Y:S01]  /*2480*/  FFMA.RM R0, R0, R7, 12582913 ;  /* 0x4b40000100007423 */ /* 0x000fe20000004007 */
[----:B--2---:R-:W-:-:S03]  /*2490*/  FFMA R7, -R13, R6, 1 ;  /* 0x3f8000000d077423 */ /* 0x004fc60000000106 */
[C---:B------:R-:W-:Y:S01]  /*24a0*/  FADD R2, R0.reuse, -12583039 ;  /* 0xcb40007f00027421 */ /* 0x040fe20000000000 */
[----:B------:R-:W-:Y:S02]  /*24b0*/  IMAD.SHL.U32 R0, R0, 0x800000, RZ ;  /* 0x0080000000007824 */ /* 0x000fe400078e00ff */
[----:B------:R-:W-:Y:S01]  /*24c0*/  FFMA R7, R6, R7, R6 ;  /* 0x0000000706077223 */ /* 0x000fe20000000006 */
[----:B------:R-:W-:-:S04]  /*24d0*/  FFMA R2, R3, 1.4426950216293334961, -R2 ;  /* 0x3fb8aa3b03027823 */ /* 0x000fc80000000802 */
[----:B------:R-:W-:-:S04]  /*24e0*/  FFMA R2, R3, 1.925963033500011079e-08, R2 ;  /* 0x32a5706003027823 */ /* 0x000fc80000000002 */
[----:B------:R-:W1:Y:S02]  /*24f0*/  MUFU.EX2 R3, R2 ;  /* 0x0000000200037308 */ /* 0x000e640000000800 */
[----:B-1----:R-:W-:-:S06]  /*2500*/  FMUL R0, R0, R3 ;  /* 0x0000000300007220 */ /* 0x002fcc0000400000 */
[----:B------:R-:W1:Y:S01]  /*2510*/  FCHK P0, R0, R13 ;  /* 0x0000000d00007302 */ /* 0x000e620000000000 */
[----:B------:R-:W-:-:S04]  /*2520*/  FFMA R6, R0, R7, RZ ;  /* 0x0000000700067223 */ /* 0x000fc800000000ff */
[----:B------:R-:W-:-:S04]  /*2530*/  FFMA R3, -R13, R6, R0 ;  /* 0x000000060d037223 */ /* 0x000fc80000000100 */
[----:B------:R-:W-:Y:S01]  /*2540*/  FFMA R3, R7, R3, R6 ;  /* 0x0000000307037223 */ /* 0x000fe20000000006 */
[----:B-1----:R-:W-:Y:S06]  /*2550*/  @!P0 BRA `(.L_x_32) ;  /* 0x0000000000108947 */ /* 0x002fec0003800000 */
[----:B------:R-:W-:Y:S02]  /*2560*/  MOV R3, R13 ;  /* 0x0000000d00037202 */ /* 0x000fe40000000f00 */
[----:B------:R-:W-:-:S07]  /*2570*/  MOV R2, 0x2590 ;  /* 0x0000259000027802 */ /* 0x000fce0000000f00 */
[----:B0-----:R-:W-:Y:S05]  /*2580*/  CALL.REL.NOINC `($__internal_0_$__cuda_sm3x_div_rn_noftz_f32_slowpath) ;  /* 0x0000001c00ac7944 */ /* 0x001fea0003c00000 */
[----:B------:R-:W-:-:S07]  /*2590*/  MOV R3, R0 ;  /* 0x0000000000037202 */ /* 0x000fce0000000f00 */
.L_x_32:
[----:B------:R-:W-:Y:S05]  /*25a0*/  BSYNC.RECONVERGENT B0 ;  /* 0x0000000000007941 */ /* 0x000fea0003800200 */
.L_x_31:
[----:B------:R-:W-:-:S04]  /*25b0*/  VIADD R7, R16, UR5 ;  /* 0x0000000510077c36 */ /* 0x000fc80008000000 */
[----:B0-----:R-:W-:-:S05]  /*25c0*/  IMAD.WIDE.U32 R6, R7, 0x4, R4 ;  /* 0x0000000407067825 */ /* 0x001fca00078e0004 */
[----:B------:R-:W2:Y:S01]  /*25d0*/  LDG.E.CONSTANT R0, desc[UR10][R6.64] ;  /* 0x0000000a06007981 */ /* 0x000ea2000c1e9900 */
[----:B------:R-:W-:Y:S01]  /*25e0*/  IADD3 R19, PT, PT, R10, UR5, RZ ;  /* 0x000000050a137c10 */ /* 0x000fe2000fffe0ff */
[----:B------:R-:W-:Y:S01]  /*25f0*/  HFMA2 R2, -RZ, RZ, 0.96630859375, -0.0022525787353515625 ;  /* 0x3bbb989dff027431 */ /* 0x000fe200000001ff */
[----:B------:R-:W0:Y:S01]  /*2600*/  MUFU.RCP R24, R13 ;  /* 0x0000000d00187308 */ /* 0x000e220000001000 */
[----:B------:R-:W-:Y:S01]  /*2610*/  BSSY.RECONVERGENT B0, `(.L_x_33) ;  /* 0x000001b000007945 */ /* 0x000fe20003800200 */
[----:B------:R-:W-:-:S05]  /*2620*/  LEA R19, R19, UR16, 0x2 ;  /* 0x0000001013137c11 */ /* 0x000fca000f8e10ff */
[----:B------:R-:W2:Y:S02]  /*2630*/  LDS R21, [R19+0x1000] ;  /* 0x0010000013157984 */ /* 0x000ea40000000800 */
[----:B--2---:R-:W-:Y:S01]  /*2640*/  FFMA R0, R0, R3, R21 ;  /* 0x0000000300007223 */ /* 0x004fe20000000015 */
[----:B------:R-:W-:-:S04]  /*2650*/  IMAD.MOV.U32 R21, RZ, RZ, 0x437c0000 ;  /* 0x437c0000ff157424 */ /* 0x000fc800078e00ff */
[----:B------:R-:W-:Y:S04]  /*2660*/  STS [R19+0x1000], R0 ;  /* 0x0010000013007388 */ /* 0x000fe80000000800 */
[----:B------:R-:W1:Y:S02]  /*2670*/  LDS R3, [R17] ;  /* 0x0000000011037984 */ /* 0x000e640000000800 */
[----:B-1----:R-:W-:-:S04]  /*2680*/  FADD R3, -R12, R3 ;  /* 0x000000030c037221 */ /* 0x002fc80000000100 */
[----:B------:R-:W-:-:S04]  /*2690*/  FFMA.SAT R2, R3, R2, 0.5 ;  /* 0x3f00000003027423 */ /* 0x000fc80000002002 */
[----:B------:R-:W-:Y:S01]  /*26a0*/  FFMA.RM R2, R2, R21, 12582913 ;  /* 0x4b40000102027423 */ /* 0x000fe20000004015 */
[----:B0-----:R-:W-:-:S03]  /*26b0*/  FFMA R21, -R13, R24, 1 ;  /* 0x3f8000000d157423 */ /* 0x001fc60000000118 */
[C---:B------:R-:W-:Y:S01]  /*26c0*/  FADD R20, R2.reuse, -12583039 ;  /* 0xcb40007f02147421 */ /* 0x040fe20000000000 */
[----:B------:R-:W-:Y:S01]  /*26d0*/  SHF.L.U32 R2, R2, 0x17, RZ ;  /* 0x0000001702027819 */ /* 0x000fe200000006ff */
[----:B------:R-:W-:Y:S02]  /*26e0*/  FFMA R0, R24, R21, R24 ;  /* 0x0000001518007223 */ /* 0x000fe40000000018 */
[----:B------:R-:W-:-:S04]  /*26f0*/  FFMA R20, R3, 1.4426950216293334961, -R20 ;  /* 0x3fb8aa3b03147823 */ /* 0x000fc80000000814 */
[----:B------:R-:W-:-:S04]  /*2700*/  FFMA R20, R3, 1.925963033500011079e-08, R20 ;  /* 0x32a5706003147823 */ /* 0x000fc80000000014 */
[----:B------:R-:W0:Y:S02]  /*2710*/  MUFU.EX2 R3, R20 ;  /* 0x0000001400037308 */ /* 0x000e240000000800 */
[----:B0-----:R-:W-:-:S06]  /*2720*/  FMUL R22, R2, R3 ;  /* 0x0000000302167220 */ /* 0x001fcc0000400000 */
[----:B------:R-:W0:Y:S01]  /*2730*/  FCHK P0, R22, R13 ;  /* 0x0000000d16007302 */ /* 0x000e220000000000 */
[----:B------:R-:W-:-:S04]  /*2740*/  FFMA R2, R0, R22, RZ ;  /* 0x0000001600027223 */ /* 0x000fc800000000ff */
[----:B------:R-:W-:-:S04]  /*2750*/  FFMA R3, -R13, R2, R22 ;  /* 0x000000020d037223 */ /* 0x000fc80000000116 */
[----:B------:R-:W-:Y:S01]  /*2760*/  FFMA R0, R0, R3, R2 ;  /* 0x0000000300007223 */ /* 0x000fe20000000002 */
[----:B0-----:R-:W-:Y:S06]  /*2770*/  @!P0 BRA `(.L_x_34) ;  /* 0x0000000000108947 */ /* 0x001fec0003800000 */
[----:B------:R-:W-:Y:S01]  /*2780*/  MOV R0, R22 ;  /* 0x0000001600007202 */ /* 0x000fe20000000f00 */
[----:B------:R-:W-:Y:S01]  /*2790*/  IMAD.MOV.U32 R3, RZ, RZ, R13 ;  /* 0x000000ffff037224 */ /* 0x000fe200078e000d */
[----:B------:R-:W-:-:S07]  /*27a0*/  MOV R2, 0x27c0 ;  /* 0x000027c000027802 */ /* 0x000fce0000000f00 */
[----:B------:R-:W-:Y:S05]  /*27b0*/  CALL.REL.NOINC `($__internal_0_$__cuda_sm3x_div_rn_noftz_f32_slowpath) ;  /* 0x0000001c00207944 */ /* 0x000fea0003c00000 */
.L_x_34:
[----:B------:R-:W-:Y:S05]  /*27c0*/  BSYNC.RECONVERGENT B0 ;  /* 0x0000000000007941 */ /* 0x000fea0003800200 */
.L_x_33:
[----:B------:R-:W2:Y:S01]  /*27d0*/  LDG.E.CONSTANT R3, desc[UR10][R6.64+0x4] ;  /* 0x0000040a06037981 */ /* 0x000ea2000c1e9900 */
[----:B------:R-:W-:Y:S01]  /*27e0*/  HFMA2 R21, -RZ, RZ, 3.7421875, 0 ;  /* 0x437c0000ff157431 */ /* 0x000fe200000001ff */
[----:B------:R-:W0:Y:S01]  /*27f0*/  MUFU.RCP R24, R13 ;  /* 0x0000000d00187308 */ /* 0x000e220000001000 */
[----:B------:R-:W-:Y:S01]  /*2800*/  BSSY.RECONVERGENT B0, `(.L_x_35) ;  /* 0x000001a000007945 */ /* 0x000fe20003800200 */
[----:B------:R-:W2:Y:S02]  /*2810*/  LDS R2, [R19+0x1004] ;  /* 0x0010040013027984 */ /* 0x000ea40000000800 */
[----:B--2---:R-:W-:Y:S01]  /*2820*/  FFMA R0, R3, R0, R2 ;  /* 0x0000000003007223 */ /* 0x004fe20000000002 */
[----:B------:R-:W-:-:S04]  /*2830*/  MOV R2, 0x3bbb989d ;  /* 0x3bbb989d00027802 */ /* 0x000fc80000000f00 */
[----:B------:R-:W-:Y:S04]  /*2840*/  STS [R19+0x1004], R0 ;  /* 0x0010040013007388 */ /* 0x000fe80000000800 */
[----:B------:R-:W1:Y:S02]  /*2850*/  LDS R3, [R17] ;  /* 0x0000000011037984 */ /* 0x000e640000000800 */
[----:B-1----:R-:W-:-:S04]  /*2860*/  FADD R3, -R12, R3 ;  /* 0x000000030c037221 */ /* 0x002fc80000000100 */
[----:B------:R-:W-:-:S04]  /*2870*/  FFMA.SAT R2, R3, R2, 0.5 ;  /* 0x3f00000003027423 */ /* 0x000fc80000002002 */
[----:B------:R-:W-:Y:S01]  /*2880*/  FFMA.RM R2, R2, R21, 12582913 ;  /* 0x4b40000102027423 */ /* 0x000fe20000004015 */
[----:B0-----:R-:W-:-:S03]  /*2890*/  FFMA R21, -R13, R24, 1 ;  /* 0x3f8000000d157423 */ /* 0x001fc60000000118 */
[C---:B------:R-:W-:Y:S01]  /*28a0*/  FADD R20, R2.reuse, -12583039 ;  /* 0xcb40007f02147421 */ /* 0x040fe20000000000 */
[----:B------:R-:W-:Y:S02]  /*28b0*/  IMAD.SHL.U32 R2, R2, 0x800000, RZ ;  /* 0x0080000002027824 */ /* 0x000fe400078e00ff */
[----:B------:R-:W-:Y:S01]  /*28c0*/  FFMA R0, R24, R21, R24 ;  /* 0x0000001518007223 */ /* 0x000fe20000000018 */
        /* <DEDUP_REMOVED lines=9> */
[----:B------:R-:W-:Y:S02]  /*2960*/  MOV R0, R22 ;  /* 0x0000001600007202 */ /* 0x000fe40000000f00 */
[----:B------:R-:W-:Y:S02]  /*2970*/  MOV R3, R13 ;  /* 0x0000000d00037202 */ /* 0x000fe40000000f00 */
[----:B------:R-:W-:-:S07]  /*2980*/  MOV R2, 0x29a0 ;  /* 0x000029a000027802 */ /* 0x000fce0000000f00 */
[----:B------:R-:W-:Y:S05]  /*2990*/  CALL.REL.NOINC `($__internal_0_$__cuda_sm3x_div_rn_noftz_f32_slowpath) ;  /* 0x0000001800a87944 */ /* 0x000fea0003c00000 */
.L_x_36:
[----:B------:R-:W-:Y:S05]  /*29a0*/  BSYNC.RECONVERGENT B0 ;  /* 0x0000000000007941 */ /* 0x000fea0003800200 */
.L_x_35:
[----:B------:R-:W2:Y:S01]  /*29b0*/  LDG.E.CONSTANT R3, desc[UR10][R6.64+0x8] ;  /* 0x0000080a06037981 */ /* 0x000ea2000c1e9900 */
[----:B------:R-:W-:Y:S01]  /*29c0*/  MOV R21, 0x437c0000 ;  /* 0x437c000000157802 */ /* 0x000fe20000000f00 */
[----:B------:R-:W0:Y:S01]  /*29d0*/  MUFU.RCP R24, R13 ;  /* 0x0000000d00187308 */ /* 0x000e220000001000 */
[----:B------:R-:W-:Y:S01]  /*29e0*/  BSSY.RECONVERGENT B0, `(.L_x_37) ;  /* 0x000001a000007945 */ /* 0x000fe20003800200 */
        /* <DEDUP_REMOVED lines=25> */
.L_x_38:
[----:B------:R-:W-:Y:S05]  /*2b80*/  BSYNC.RECONVERGENT B0 ;  /* 0x0000000000007941 */ /* 0x000fea0003800200 */
.L_x_37:
[----:B------:R-:W2:Y:S01]  /*2b90*/  LDG.E.CONSTANT R7, desc[UR10][R6.64+0xc] ;  /* 0x00000c0a06077981 */ /* 0x000ea2000c1e9900 */
[----:B------:R-:W-:-:S03]  /*2ba0*/  UIADD3 UR5, UPT, UPT, UR5, 0x4, URZ ;  /* 0x0000000405057890 */ /* 0x000fc6000fffe0ff */
[----:B------:R-:W2:Y:S01]  /*2bb0*/  LDS R2, [R19+0x100c] ;  /* 0x00100c0013027984 */ /* 0x000ea20000000800 */
[----:B------:R-:W-:Y:S01]  /*2bc0*/  UISETP.NE.AND UP0, UPT, UR5, UR7, UPT ;  /* 0x000000070500728c */ /* 0x000fe2000bf05270 */
[----:B--2---:R-:W-:-:S05]  /*2bd0*/  FFMA R0, R7, R0, R2 ;  /* 0x0000000007007223 */ /* 0x004fca0000000002 */
[----:B------:R1:W-:Y:S03]  /*2be0*/  STS [R19+0x100c], R0 ;  /* 0x00100c0013007388 */ /* 0x0003e60000000800 */
[----:B------:R-:W-:Y:S05]  /*2bf0*/  BRA.U UP0, `(.L_x_39) ;  /* 0xfffffff900047547 */ /* 0x000fea000b83ffff */
[----:B------:R-:W-:-:S05]  /*2c00*/  UMOV UR5, UR7 ;  /* 0x0000000700057c82 */ /* 0x000fca0008000000 */
.L_x_30:
[----:B------:R-:W-:-:S09]  /*2c10*/  UISETP.NE.AND UP0, UPT, UR19, URZ, UPT ;  /* 0x000000ff1300728c */ /* 0x000fd2000bf05270 */
[----:B------:R-:W-:Y:S05]  /*2c20*/  BRA.U !UP0, `(.L_x_40) ;  /* 0x0000000508b87547 */ /* 0x000fea000b800000 */
[----:B------:R-:W-:-:S09]  /*2c30*/  UISETP.NE.AND UP0, UPT, UR19, 0x1, UPT ;  /* 0x000000011300788c */ /* 0x000fd2000bf05270 */
[----:B------:R-:W-:Y:S05]  /*2c40*/  BRA.U !UP0, `(.L_x_41) ;  /* 0x00000005081c7547 */ /* 0x000fea000b800000 */
[----:B------:R-:W0:Y:S01]  /*2c50*/  LDS R3, [R17] ;  /* 0x0000000011037984 */ /* 0x000e220000000800 */
[----:B-1----:R-:W-:Y:S01]  /*2c60*/  HFMA2 R0, -RZ, RZ, 0.96630859375, -0.0022525787353515625 ;  /* 0x3bbb989dff007431 */ /* 0x002fe200000001ff */
[----:B------:R-:W-:Y:S01]  /*2c70*/  MOV R5, 0x437c0000 ;  /* 0x437c000000057802 */ /* 0x000fe20000000f00 */
[----:B------:R-:W1:Y:S01]  /*2c80*/  MUFU.RCP R4, R13 ;  /* 0x0000000d00047308 */ /* 0x000e620000001000 */
[----:B------:R-:W-:Y:S01]  /*2c90*/  BSSY.RECONVERGENT B0, `(.L_x_42) ;  /* 0x0000015000007945 */ /* 0x000fe20003800200 */
[----:B0-----:R-:W-:-:S04]  /*2ca0*/  FADD R3, -R12, R3 ;  /* 0x000000030c037221 */ /* 0x001fc80000000100 */
[----:B------:R-:W-:-:S04]  /*2cb0*/  FFMA.SAT R0, R3, R0, 0.5 ;  /* 0x3f00000003007423 */ /* 0x000fc80000002000 */
[----:B------:R-:W-:Y:S01]  /*2cc0*/  FFMA.RM R0, R0, R5, 12582913 ;  /* 0x4b40000100007423 */ /* 0x000fe20000004005 */
[----:B-1----:R-:W-:-:S03]  /*2cd0*/  FFMA R5, -R13, R4, 1 ;  /* 0x3f8000000d057423 */ /* 0x002fc60000000104 */
[C---:B------:R-:W-:Y:S01]  /*2ce0*/  FADD R2, R0.reuse, -12583039 ;  /* 0xcb40007f00027421 */ /* 0x040fe20000000000 */
[----:B------:R-:W-:-:S03]  /*2cf0*/  SHF.L.U32 R0, R0, 0x17, RZ ;  /* 0x0000001700007819 */ /* 0x000fc600000006ff */
[----:B------:R-:W-:-:S04]  /*2d00*/  FFMA R2, R3, 1.4426950216293334961, -R2 ;  /* 0x3fb8aa3b03027823 */ /* 0x000fc80000000802 */
[----:B------:R-:W-:-:S04]  /*2d10*/  FFMA R2, R3, 1.925963033500011079e-08, R2 ;  /* 0x32a5706003027823 */ /* 0x000fc80000000002 */
[----:B------:R-:W0:Y:S02]  /*2d20*/  MUFU.EX2 R3, R2 ;  /* 0x0000000200037308 */ /* 0x000e240000000800 */
[----:B0-----:R-:W-:Y:S01]  /*2d30*/  FMUL R6, R0, R3 ;  /* 0x0000000300067220 */ /* 0x001fe20000400000 */
[----:B------:R-:W-:-:S05]  /*2d40*/  FFMA R0, R4, R5, R4 ;  /* 0x0000000504007223 */ /* 0x000fca0000000004 */
[----:B------:R-:W0:Y:S01]  /*2d50*/  FCHK P0, R6, R13 ;  /* 0x0000000d06007302 */ /* 0x000e220000000000 */
[----:B------:R-:W-:-:S04]  /*2d60*/  FFMA R3, R0, R6, RZ ;  /* 0x0000000600037223 */ /* 0x000fc800000000ff */
[----:B------:R-:W-:-:S04]  /*2d70*/  FFMA R4, -R13, R3, R6 ;  /* 0x000000030d047223 */ /* 0x000fc80000000106 */
[----:B------:R-:W-:Y:S01]  /*2d80*/  FFMA R0, R0, R4, R3 ;  /* 0x0000000400007223 */ /* 0x000fe20000000003 */
[----:B0-----:R-:W-:Y:S06]  /*2d90*/  @!P0 BRA `(.L_x_43) ;  /* 0x0000000000108947 */ /* 0x001fec0003800000 */
[----:B------:R-:W-:Y:S01]  /*2da0*/  IMAD.MOV.U32 R0, RZ, RZ, R6 ;  /* 0x000000ffff007224 */ /* 0x000fe200078e0006 */
[----:B------:R-:W-:Y:S02]  /*2db0*/  MOV R3, R13 ;  /* 0x0000000d00037202 */ /* 0x000fe40000000f00 */
[----:B------:R-:W-:-:S07]  /*2dc0*/  MOV R2, 0x2de0 ;  /* 0x00002de000027802 */ /* 0x000fce0000000f00 */
[----:B------:R-:W-:Y:S05]  /*2dd0*/  CALL.REL.NOINC `($__internal_0_$__cuda_sm3x_div_rn_noftz_f32_slowpath) ;  /* 0x0000001400987944 */ /* 0x000fea0003c00000 */
.L_x_43:
[----:B------:R-:W-:Y:S05]  /*2de0*/  BSYNC.RECONVERGENT B0 ;  /* 0x0000000000007941 */ /* 0x000fea0003800200 */
.L_x_42:
[----:B------:R-:W0:Y:S01]  /*2df0*/  LDC.64 R2, c[0x0][0x390] ;  /* 0x0000e400ff027b82 */ /* 0x000e220000000a00 */
[----:B------:R-:W-:-:S05]  /*2e00*/  IADD3 R5, PT, PT, R16, UR5, RZ ;  /* 0x0000000510057c10 */ /* 0x000fca000fffe0ff */
[----:B0-----:R-:W-:-:S06]  /*2e10*/  IMAD.WIDE.U32 R2, R5, 0x4, R2 ;  /* 0x0000000405027825 */ /* 0x001fcc00078e0002 */
[----:B------:R-:W2:Y:S01]  /*2e20*/  LDG.E.CONSTANT R3, desc[UR10][R2.64] ;  /* 0x0000000a02037981 */ /* 0x000ea2000c1e9900 */
[----:B------:R-:W-:Y:S01]  /*2e30*/  IADD3 R4, PT, PT, R10, UR5, RZ ;  /* 0x000000050a047c10 */ /* 0x000fe2000fffe0ff */
[----:B------:R-:W-:Y:S01]  /*2e40*/  HFMA2 R19, -RZ, RZ, 3.7421875, 0 ;  /* 0x437c0000ff137431 */ /* 0x000fe200000001ff */
[----:B------:R-:W-:Y:S02]  /*2e50*/  BSSY.RECONVERGENT B0, `(.L_x_44) ;  /* 0x000001c000007945 */ /* 0x000fe40003800200 */
[----:B------:R-:W-:-:S05]  /*2e60*/  LEA R4, R4, UR16, 0x2 ;  /* 0x0000001004047c11 */ /* 0x000fca000f8e10ff */
[----:B------:R-:W2:Y:S02]  /*2e70*/  LDS R6, [R4+0x1000] ;  /* 0x0010000004067984 */ /* 0x000ea40000000800 */
[----:B--2---:R-:W-:Y:S01]  /*2e80*/  FFMA R5, R3, R0, R6 ;  /* 0x0000000003057223 */ /* 0x004fe20000000006 */
[----:B------:R-:W-:Y:S01]  /*2e90*/  IMAD.MOV.U32 R0, RZ, RZ, 0x3bbb989d ;  /* 0x3bbb989dff007424 */ /* 0x000fe200078e00ff */
[----:B------:R-:W0:Y:S03]  /*2ea0*/  MUFU.RCP R6, R13 ;  /* 0x0000000d00067308 */ /* 0x000e260000001000 */
[----:B------:R0:W-:Y:S04]  /*2eb0*/  STS [R4+0x1000], R5 ;  /* 0x0010000504007388 */ /* 0x0001e80000000800 */
[----:B------:R-:W1:Y:S01]  /*2ec0*/  LDS R7, [R17] ;  /* 0x0000000011077984 */ /* 0x000e620000000800 */
[----:B0-----:R-:W-:Y:S01]  /*2ed0*/  FFMA R5, -R13, R6, 1 ;  /* 0x3f8000000d057423 */ /* 0x001fe20000000106 */
[----:B-1----:R-:W-:-:S04]  /*2ee0*/  FADD R7, -R12, R7 ;  /* 0x000000070c077221 */ /* 0x002fc80000000100 */
[----:B------:R-:W-:-:S04]  /*2ef0*/  FFMA.SAT R0, R7, R0, 0.5 ;  /* 0x3f00000007007423 */ /* 0x000fc80000002000 */
[----:B------:R-:W-:-:S04]  /*2f00*/  FFMA.RM R0, R0, R19, 12582913 ;  /* 0x4b40000100007423 */ /* 0x000fc80000004013 */
        /* <DEDUP_REMOVED lines=16> */
.L_x_45:
[----:B------:R-:W-:Y:S05]  /*3010*/  BSYNC.RECONVERGENT B0 ;  /* 0x0000000000007941 */ /* 0x000fea0003800200 */
.L_x_44:
[----:B------:R-:W0:Y:S01]  /*3020*/  LDC.64 R2, c[0x0][0x390] ;  /* 0x0000e400ff027b82 */ /* 0x000e220000000a00 */
[----:B------:R-:W-:-:S04]  /*3030*/  IADD3 R5, P0, PT, R16, UR5, RZ ;  /* 0x0000000510057c10 */ /* 0x000fc8000ff1e0ff */
[----:B------:R-:W-:Y:S02]  /*3040*/  IADD3.X R6, PT, PT, RZ, RZ, RZ, P0, !PT ;  /* 0x000000ffff067210 */ /* 0x000fe400007fe4ff */
[----:B0-----:R-:W-:-:S04]  /*3050*/  LEA R2, P0, R5, R2, 0x2 ;  /* 0x0000000205027211 */ /* 0x001fc800078010ff */
[----:B------:R-:W-:Y:S02]  /*3060*/  LEA.HI.X R3, R5, R3, R6, 0x2, P0 ;  /* 0x0000000305037211 */ /* 0x000fe400000f1406 */
[----:B------:R-:W0:Y:S04]  /*3070*/  LDS R6, [R4+0x1004] ;  /* 0x0010040004067984 */ /* 0x000e280000000800 */
[----:B------:R-:W0:Y:S01]  /*3080*/  LDG.E.CONSTANT R3, desc[UR10][R2.64+0x4] ;  /* 0x0000040a02037981 */ /* 0x000e22000c1e9900 */
[----:B------:R-:W-:Y:S01]  /*3090*/  UIADD3 UR5, UPT, UPT, UR5, 0x2, URZ ;  /* 0x0000000205057890 */ /* 0x000fe2000fffe0ff */
[----:B0-----:R-:W-:-:S05]  /*30a0*/  FFMA R5, R3, R0, R6 ;  /* 0x0000000003057223 */ /* 0x001fca0000000006 */
[----:B------:R0:W-:Y:S06]  /*30b0*/  STS [R4+0x1004], R5 ;  /* 0x0010040504007388 */ /* 0x0001ec0000000800 */
.L_x_41:
[----:B------:R-:W-:-:S09]  /*30c0*/  UISETP.NE.AND UP0, UPT, UR8, URZ, UPT ;  /* 0x000000ff0800728c */ /* 0x000fd2000bf05270 */
[----:B------:R-:W-:Y:S05]  /*30d0*/  BRA.U !UP0, `(.L_x_40) ;  /* 0x00000001088c7547 */ /* 0x000fea000b800000 */
[----:B------:R-:W1:Y:S01]  /*30e0*/  LDS R17, [R17] ;  /* 0x0000000011117984 */ /* 0x000e620000000800 */
[----:B0-----:R-:W-:Y:S01]  /*30f0*/  HFMA2 R5, -RZ, RZ, 3.7421875, 0 ;  /* 0x437c0000ff057431 */ /* 0x001fe200000001ff */
[----:B------:R-:W-:Y:S01]  /*3100*/  MOV R3, 0x3bbb989d ;  /* 0x3bbb989d00037802 */ /* 0x000fe20000000f00 */
[----:B------:R-:W0:Y:S01]  /*3110*/  MUFU.RCP R6, R13 ;  /* 0x0000000d00067308 */ /* 0x000e220000001000 */
[----:B------:R-:W-:Y:S01]  /*3120*/  BSSY.RECONVERGENT B0, `(.L_x_46) ;  /* 0x0000015000007945 */ /* 0x000fe20003800200 */
[----:B-1----:R-:W-:-:S04]  /*3130*/  FADD R0, -R12, R17 ;  /* 0x000000110c007221 */ /* 0x002fc80000000100 */
[----:B------:R-:W-:-:S04]  /*3140*/  FFMA.SAT R2, R0, R3, 0.5 ;  /* 0x3f00000000027423 */ /* 0x000fc80000002003 */
[----:B------:R-:W-:Y:S01]  /*3150*/  FFMA.RM R2, R2, R5, 12582913 ;  /* 0x4b40000102027423 */ /* 0x000fe20000004005 */
[----:B0-----:R-:W-:-:S03]  /*3160*/  FFMA R5, -R13, R6, 1 ;  /* 0x3f8000000d057423 */ /* 0x001fc60000000106 */
[C---:B------:R-:W-:Y:S01]  /*3170*/  FADD R3, R2.reuse, -12583039 ;  /* 0xcb40007f02037421 */ /* 0x040fe20000000000 */
[----:B------:R-:W-:-:S03]  /*3180*/  IMAD.SHL.U32 R2, R2, 0x800000, RZ ;  /* 0x0080000002027824 */ /* 0x000fc600078e00ff */
[----:B------:R-:W-:-:S04]  /*3190*/  FFMA R3, R0, 1.4426950216293334961, -R3 ;  /* 0x3fb8aa3b00037823 */ /* 0x000fc80000000803 */
[----:B------:R-:W-:Y:S01]  /*31a0*/  FFMA R3, R0, 1.925963033500011079e-08, R3 ;  /* 0x32a5706000037823 */ /* 0x000fe20000000003 */
[----:B------:R-:W-:-:S05]  /*31b0*/  FFMA R0, R6, R5, R6 ;  /* 0x0000000506007223 */ /* 0x000fca0000000006 */
        /* <DEDUP_REMOVED lines=11> */
.L_x_47:
[----:B------:R-:W-:Y:S05]  /*3270*/  BSYNC.RECONVERGENT B0 ;  /* 0x0000000000007941 */ /* 0x000fea0003800200 */
.L_x_46:
[----:B------:R-:W0:Y:S01]  /*3280*/  LDC.64 R2, c[0x0][0x390] ;  /* 0x0000e400ff027b82 */ /* 0x000e220000000a00 */
[----:B------:R-:W-:-:S05]  /*3290*/  IADD3 R5, PT, PT, R16, UR5, RZ ;  /* 0x0000000510057c10 */ /* 0x000fca000fffe0ff */
[----:B0-----:R-:W-:-:S06]  /*32a0*/  IMAD.WIDE.U32 R2, R5, 0x4, R2 ;  /* 0x0000000405027825 */ /* 0x001fcc00078e0002 */
[----:B------:R-:W2:Y:S01]  /*32b0*/  LDG.E.CONSTANT R3, desc[UR10][R2.64] ;  /* 0x0000000a02037981 */ /* 0x000ea2000c1e9900 */
[----:B------:R-:W-:-:S05]  /*32c0*/  VIADD R4, R10, UR5 ;  /* 0x000000050a047c36 */ /* 0x000fca0008000000 */
[----:B------:R-:W-:-:S05]  /*32d0*/  LEA R4, R4, UR16, 0x2 ;  /* 0x0000001004047c11 */ /* 0x000fca000f8e10ff */
[----:B------:R-:W2:Y:S02]  /*32e0*/  LDS R6, [R4+0x1000] ;  /* 0x0010000004067984 */ /* 0x000ea40000000800 */
[----:B--2---:R-:W-:-:S05]  /*32f0*/  FFMA R5, R3, R0, R6 ;  /* 0x0000000003057223 */ /* 0x004fca0000000006 */
[----:B------:R2:W-:Y:S02]  /*3300*/  STS [R4+0x1000], R5 ;  /* 0x0010000504007388 */ /* 0x0005e40000000800 */
.L_x_40:
[----:B------:R-:W3:Y:S01]  /*3310*/  LDCU UR5, c[0x0][0x3a0] ;  /* 0x00007400ff0577ac */ /* 0x000ee20008000800 */
[C---:B-1----:R-:W-:Y:S02]  /*3320*/  IADD3 R0, PT, PT, R18.reuse, UR9, RZ ;  /* 0x0000000912007c10 */ /* 0x042fe4000fffe0ff */
[----:B------:R-:W-:Y:S02]  /*3330*/  ISETP.LT.U32.AND P1, PT, R18, 0x1f, PT ;  /* 0x0000001f1200780c */ /* 0x000fe40003f21070 */
[----:B------:R-:W-:Y:S02]  /*3340*/  IADD3 R0, PT, PT, R0, 0x1, RZ ;  /* 0x0000000100007810 */ /* 0x000fe40007ffe0ff */
[----:B------:R-:W-:Y:S02]  /*3350*/  IADD3 R18, PT, PT, R18, 0x1, RZ ;  /* 0x0000000112127810 */ /* 0x000fe40007ffe0ff */
[----:B---3--:R-:W-:-:S13]  /*3360*/  ISETP.GE.AND P0, PT, R0, UR5, PT ;  /* 0x0000000500007c0c */ /* 0x008fda000bf06270 */
[----:B------:R-:W-:Y:S05]  /*3370*/  @!P0 BRA P1, `(.L_x_48) ;  /* 0xfffffff000008947 */ /* 0x000fea000083ffff */
.L_x_29:
[----:B------:R-:W-:Y:S01]  /*3380*/  UISETP.GE.U32.AND UP0, UPT, UR15, 0x7, UPT ;  /* 0x000000070f00788c */ /* 0x000fe2000bf06070 */
[----:B------:R-:W-:-:S08]  /*3390*/  UMOV UR5, URZ ;  /* 0x000000ff00057c82 */ /* 0x000fd00008000000 */
[----:B------:R-:W-:Y:S05]  /*33a0*/  BRA.U !UP0, `(.L_x_49) ;  /* 0x0000000108b47547 */ /* 0x000fea000b800000 */
[----:B------:R-:W1:Y:S01]  /*33b0*/  S2UR UR9, SR_CgaCtaId ;  /* 0x00000000000979c3 */ /* 0x000e620000008800 */
[----:B------:R-:W3:Y:S01]  /*33c0*/  LDCU UR13, c[0x0][0x3a4] ;  /* 0x00007480ff0d77ac */ /* 0x000ee20008000800 */
[----:B------:R-:W-:Y:S02]  /*33d0*/  UMOV UR5, 0x400 ;  /* 0x0000040000057882 */ /* 0x000fe40000000000 */
[----:B-1----:R-:W-:Y:S02]  /*33e0*/  ULEA UR12, UR9, UR5, 0x18 ;  /* 0x00000005090c7291 */ /* 0x002fe4000f8ec0ff */
[----:B---3--:R-:W-:Y:S01]  /*33f0*/  ULOP3.LUT UR9, UR13, 0x7ffffff8, URZ, 0xc0, !UPT ;  /* 0x7ffffff80d097892 */ /* 0x008fe2000f8ec0ff */
[----:B------:R-:W-:-:S11]  /*3400*/  UMOV UR5, URZ ;  /* 0x000000ff00057c82 */ /* 0x000fd60008000000 */
.L_x_50:
[----:B------:R-:W-:Y:S01]  /*3410*/  VIADD R2, R10, UR5 ;  /* 0x000000050a027c36 */ /* 0x000fe20008000000 */
[----:B------:R-:W-:-:S04]  /*3420*/  UIADD3 UR5, UPT, UPT, UR5, 0x8, URZ ;  /* 0x0000000805057890 */ /* 0x000fc8000fffe0ff */
[C---:B-1----:R-:W-:Y:S01]  /*3430*/  LEA R0, R2.reuse, UR12, 0x2 ;  /* 0x0000000c02007c11 */ /* 0x042fe2000f8e10ff */
[----:B------:R-:W-:Y:S01]  /*3440*/  UISETP.NE.AND UP0, UPT, UR5, UR9, UPT ;  /* 0x000000090500728c */ /* 0x000fe2000bf05270 */
[----:B------:R-:W-:-:S03]  /*3450*/  LEA R2, R2, UR16, 0x2 ;  /* 0x0000001002027c11 */ /* 0x000fc6000f8e10ff */
[----:B0-2---:R-:W-:Y:S04]  /*3460*/  LDS R4, [R0] ;  /* 0x0000000000047984 */ /* 0x005fe80000000800 */
[----:B------:R-:W0:Y:S02]  /*3470*/  LDS R3, [R2+0x1000] ;  /* 0x0010000002037984 */ /* 0x000e240000000800 */
[-C--:B0-----:R-:W-:Y:S02]  /*3480*/  FFMA R3, R4, R15.reuse, R3 ;  /* 0x0000000f04037223 */ /* 0x081fe40000000003 */
[----:B------:R-:W-:Y:S04]  /*3490*/  LDS R4, [R0+0x4] ;  /* 0x0000040000047984 */ /* 0x000fe80000000800 */
[----:B------:R-:W-:Y:S04]  /*34a0*/  STS [R0], R3 ;  /* 0x0000000300007388 */ /* 0x000fe80000000800 */
[----:B------:R-:W0:Y:S02]  /*34b0*/  LDS R5, [R2+0x1004] ;  /* 0x0010040002057984 */ /* 0x000e240000000800 */
[----:B0-----:R-:W-:-:S02]  /*34c0*/  FFMA R5, R4, R15, R5 ;  /* 0x0000000f04057223 */ /* 0x001fc40000000005 */
[----:B------:R-:W-:Y:S04]  /*34d0*/  LDS R4, [R0+0x8] ;  /* 0x0000080000047984 */ /* 0x000fe80000000800 */
[----:B------:R-:W-:Y:S04]  /*34e0*/  STS [R0+0x4], R5 ;  /* 0x0000040500007388 */ /* 0x000fe80000000800 */
        /* <DEDUP_REMOVED lines=21> */
[----:B0-----:R-:W-:-:S05]  /*3640*/  FFMA R17, R4, R15, R17 ;  /* 0x0000000f04117223 */ /* 0x001fca0000000011 */
[----:B------:R1:W-:Y:S01]  /*3650*/  STS [R0+0x1c], R17 ;  /* 0x00001c1100007388 */ /* 0x0003e20000000800 */
[----:B------:R-:W-:Y:S05]  /*3660*/  BRA.U UP0, `(.L_x_50) ;  /* 0xfffffffd00687547 */ /* 0x000fea000b83ffff */
[----:B------:R-:W-:-:S05]  /*3670*/  UMOV UR5, UR9 ;  /* 0x0000000900057c82 */ /* 0x000fca0008000000 */
.L_x_49:
[----:B------:R-:W-:-:S09]  /*3680*/  UISETP.NE.AND UP0, UPT, UR18, URZ, UPT ;  /* 0x000000ff1200728c */ /* 0x000fd2000bf05270 */
[----:B------:R-:W-:Y:S05]  /*3690*/  BRA.U !UP0, `(.L_x_51) ;  /* 0x0000000108e47547 */ /* 0x000fea000b800000 */
[----:B------:R-:W-:Y:S02]  /*36a0*/  UIADD3 UR9, UPT, UPT, UR18, -0x1, URZ ;  /* 0xffffffff12097890 */ /* 0x000fe4000fffe0ff */
[----:B------:R-:W-:Y:S02]  /*36b0*/  UISETP.NE.AND UP1, UPT, UR19, URZ, UPT ;  /* 0x000000ff1300728c */ /* 0x000fe4000bf25270 */
[----:B------:R-:W-:-:S09]  /*36c0*/  UISETP.GE.U32.AND UP0, UPT, UR9, 0x3, UPT ;  /* 0x000000030900788c */ /* 0x000fd2000bf06070 */
[----:B------:R-:W-:Y:S05]  /*36d0*/  BRA.U !UP0, `(.L_x_52) ;  /* 0x00000001085c7547 */ /* 0x000fea000b800000 */
[----:B------:R-:W3:Y:S01]  /*36e0*/  S2UR UR12, SR_CgaCtaId ;  /* 0x00000000000c79c3 */ /* 0x000ee20000008800 */
[----:B------:R-:W-:Y:S01]  /*36f0*/  UMOV UR9, 0x400 ;  /* 0x0000040000097882 */ /* 0x000fe20000000000 */
[----:B-1----:R-:W-:Y:S01]  /*3700*/  IADD3 R0, PT, PT, R10, UR5, RZ ;  /* 0x000000050a007c10 */ /* 0x002fe2000fffe0ff */
[----:B------:R-:W-:-:S03]  /*3710*/  UIADD3 UR5, UPT, UPT, UR5, 0x4, URZ ;  /* 0x0000000405057890 */ /* 0x000fc6000fffe0ff */
[----:B------:R-:W-:-:S05]  /*3720*/  LEA R3, R0, UR16, 0x2 ;  /* 0x0000001000037c11 */ /* 0x000fca000f8e10ff */
[----:B0-2---:R-:W-:Y:S01]  /*3730*/  LDS R5, [R3+0x1000] ;  /* 0x0010000003057984 */ /* 0x005fe20000000800 */
[----:B---3--:R-:W-:-:S06]  /*3740*/  ULEA UR9, UR12, UR9, 0x18 ;  /* 0x000000090c097291 */ /* 0x008fcc000f8ec0ff */
[----:B------:R-:W-:-:S05]  /*3750*/  LEA R0, R0, UR9, 0x2 ;  /* 0x0000000900007c11 */ /* 0x000fca000f8e10ff */
[----:B------:R-:W0:Y:S02]  /*3760*/  LDS R2, [R0] ;  /* 0x0000000000027984 */ /* 0x000e240000000800 */
        /* <DEDUP_REMOVED lines=13> */
[----:B------:R3:W-:Y:S02]  /*3840*/  STS [R0+0xc], R19 ;  /* 0x00000c1300007388 */ /* 0x0007e40000000800 */
.L_x_52:
[----:B------:R-:W-:Y:S05]  /*3850*/  BRA.U !UP1, `(.L_x_51) ;  /* 0x0000000109747547 */ /* 0x000fea000b800000 */
[----:B------:R-:W-:Y:S02]  /*3860*/  UISETP.NE.AND UP0, UPT, UR19, 0x1, UPT ;  /* 0x000000011300788c */ /* 0x000fe4000bf05270 */
[----:B------:R-:W-:-:S07]  /*3870*/  UISETP.NE.AND UP1, UPT, UR8, URZ, UPT ;  /* 0x000000ff0800728c */ /* 0x000fce000bf25270 */
[----:B------:R-:W-:Y:S05]  /*3880*/  BRA.U !UP0, `(.L_x_53) ;  /* 0x00000001083c7547 */ /* 0x000fea000b800000 */
[----:B------:R-:W4:Y:S01]  /*3890*/  S2UR UR12, SR_CgaCtaId ;  /* 0x00000000000c79c3 */ /* 0x000f220000008800 */
[----:B------:R-:W-:Y:S01]  /*38a0*/  UMOV UR9, 0x400 ;  /* 0x0000040000097882 */ /* 0x000fe20000000000 */
[----:B-1-3--:R-:W-:Y:S01]  /*38b0*/  IADD3 R0, PT, PT, R10, UR5, RZ ;  /* 0x000000050a007c10 */ /* 0x00afe2000fffe0ff */
[----:B------:R-:W-:-:S03]  /*38c0*/  UIADD3 UR5, UPT, UPT, UR5, 0x2, URZ ;  /* 0x0000000205057890 */ /* 0x000fc6000fffe0ff */
[----:B0-2---:R-:W-:-:S05]  /*38d0*/  LEA R4, R0, UR16, 0x2 ;  /* 0x0000001000047c11 */ /* 0x005fca000f8e10ff */
[----:B------:R-:W-:Y:S01]  /*38e0*/  LDS R3, [R4+0x1000] ;  /* 0x0010000004037984 */ /* 0x000fe20000000800 */
[----:B----4-:R-:W-:-:S06]  /*38f0*/  ULEA UR9, UR12, UR9, 0x18 ;  /* 0x000000090c097291 */ /* 0x010fcc000f8ec0ff */
[----:B------:R-:W-:-:S05]  /*3900*/  LEA R5, R0, UR9, 0x2 ;  /* 0x0000000900057c11 */ /* 0x000fca000f8e10ff */
[----:B------:R-:W0:Y:S04]  /*3910*/  LDS R0, [R5] ;  /* 0x0000000005007984 */ /* 0x000e280000000800 */
[----:B------:R-:W-:Y:S01]  /*3920*/  LDS R2, [R5+0x4] ;  /* 0x0000040005027984 */ /* 0x000fe20000000800 */
[----:B0-----:R-:W-:-:S05]  /*3930*/  FFMA R0, R0, R15, R3 ;  /* 0x0000000f00007223 */ /* 0x001fca0000000003 */
[----:B------:R-:W-:Y:S04]  /*3940*/  STS [R5], R0 ;  /* 0x0000000005007388 */ /* 0x000fe80000000800 */
[----:B------:R-:W0:Y:S02]  /*3950*/  LDS R3, [R4+0x1004] ;  /* 0x0010040004037984 */ /* 0x000e240000000800 */
[----:B0-----:R-:W-:-:S05]  /*3960*/  FFMA R2, R2, R15, R3 ;  /* 0x0000000f02027223 */ /* 0x001fca0000000003 */
[----:B------:R4:W-:Y:S02]  /*3970*/  STS [R5+0x4], R2 ;  /* 0x0000040205007388 */ /* 0x0009e40000000800 */
.L_x_53:
[----:B------:R-:W-:Y:S05]  /*3980*/  BRA.U !UP1, `(.L_x_51) ;  /* 0x0000000109287547 */ /* 0x000fea000b800000 */
[----:B------:R-:W5:Y:S01]  /*3990*/  S2UR UR12, SR_CgaCtaId ;  /* 0x00000000000c79c3 */ /* 0x000f620000008800 */
[----:B------:R-:W-:Y:S01]  /*39a0*/  UMOV UR9, 0x400 ;  /* 0x0000040000097882 */ /* 0x000fe20000000000 */
[----:B-1-3--:R-:W-:-:S04]  /*39b0*/  IADD3 R0, PT, PT, R10, UR5, RZ ;  /* 0x000000050a007c10 */ /* 0x00afc8000fffe0ff */
[----:B------:R-:W-:-:S06]  /*39c0*/  LEA R3, R0, UR16, 0x2 ;  /* 0x0000001000037c11 */ /* 0x000fcc000f8e10ff */
[----:B------:R-:W-:Y:S01]  /*39d0*/  LDS R3, [R3+0x1000] ;  /* 0x0010000003037984 */ /* 0x000fe20000000800 */
[----:B-----5:R-:W-:-:S06]  /*39e0*/  ULEA UR9, UR12, UR9, 0x18 ;  /* 0x000000090c097291 */ /* 0x020fcc000f8ec0ff */
[----:B------:R-:W-:-:S05]  /*39f0*/  LEA R0, R0, UR9, 0x2 ;  /* 0x0000000900007c11 */ /* 0x000fca000f8e10ff */
[----:B----4-:R-:W1:Y:S02]  /*3a00*/  LDS R2, [R0] ;  /* 0x0000000000027984 */ /* 0x010e640000000800 */
[----:B-1----:R-:W-:-:S05]  /*3a10*/  FFMA R15, R2, R15, R3 ;  /* 0x0000000f020f7223 */ /* 0x002fca0000000003 */
[----:B------:R1:W-:Y:S02]  /*3a20*/  STS [R0], R15 ;  /* 0x0000000f00007388 */ /* 0x0003e40000000800 */
.L_x_51:
[----:B------:R-:W5:Y:S01]  /*3a30*/  LDCU UR5, c[0x0][0x3a0] ;  /* 0x00007400ff0577ac */ /* 0x000f620008000800 */
[----:B------:R-:W-:Y:S02]  /*3a40*/  UIADD3 UR4, UPT, UPT, UR4, 0x1, URZ ;  /* 0x0000000104047890 */ /* 0x000fe4000fffe0ff */
[----:B-----5:R-:W-:-:S04]  /*3a50*/  UIADD3 UR5, UPT, UPT, UR5, 0x1f, URZ ;  /* 0x0000001f05057890 */ /* 0x020fc8000fffe0ff */
[----:B------:R-:W-:-:S04]  /*3a60*/  USHF.R.S32.HI UR9, URZ, 0x1f, UR5 ;  /* 0x0000001fff097899 */ /* 0x000fc80008011405 */
[----:B------:R-:W-:-:S04]  /*3a70*/  ULEA.HI UR9, UR9, UR5, URZ, 0x5 ;  /* 0x0000000509097291 */ /* 0x000fc8000f8f28ff */
[----:B------:R-:W-:-:S04]  /*3a80*/  USHF.R.S32.HI UR9, URZ, 0x5, UR9 ;  /* 0x00000005ff097899 */ /* 0x000fc80008011409 */
[----:B------:R-:W-:-:S04]  /*3a90*/  UISETP.LT.AND UP0, UPT, UR9, 0x1, UPT ;  /* 0x000000010900788c */ /* 0x000fc8000bf01270 */
[----:B------:R-:W-:-:S04]  /*3aa0*/  USEL UR9, UR9, 0x1, !UP0 ;  /* 0x0000000109097887 */ /* 0x000fc8000c000000 */
[----:B------:R-:W-:-:S09]  /*3ab0*/  UISETP.NE.AND UP0, UPT, UR4, UR9, UPT ;  /* 0x000000090400728c */ /* 0x000fd2000bf05270 */
[----:B------:R-:W-:Y:S05]  /*3ac0*/  BRA.U !UP0, `(.L_x_6) ;  /* 0x0000000108d47547 */ /* 0x000fea000b800000 */
[----:B------:R-:W-:Y:S05]  /*3ad0*/  BRA `(.L_x_54) ;  /* 0xffffffd000507947 */ /* 0x000fea000383ffff */
.L_x_7:
[----:B------:R-:W-:Y:S01]  /*3ae0*/  UISETP.LT.AND UP0, UPT, UR5, 0x1, UPT ;  /* 0x000000010500788c */ /* 0x000fe2000bf01270 */
[----:B------:R-:W-:Y:S01]  /*3af0*/  LEA R10, R10, UR6, 0x2 ;  /* 0x000000060a0a7c11 */ /* 0x000fe2000f8e10ff */
[----:B------:R-:W-:Y:S01]  /*3b00*/  UMOV UR4, URZ ;  /* 0x000000ff00047c82 */ /* 0x000fe20008000000 */
[----:B-1----:R-:W-:Y:S01]  /*3b10*/  LEA R13, R8, UR16, 0x7 ;  /* 0x00000010080d7c11 */ /* 0x002fe2000f8e38ff */
[----:B------:R-:W-:-:S12]  /*3b20*/  USEL UR5, UR5, 0x1, !UP0 ;  /* 0x0000000105057887 */ /* 0x000fd8000c000000 */
.L_x_59:
[----:B------:R-:W0:Y:S01]  /*3b30*/  LDCU.64 UR8, c[0x0][0x3a0] ;  /* 0x00007400ff0877ac */ /* 0x000e220008000a00 */
[----:B-1----:R1:W-:Y:S01]  /*3b40*/  STS.128 [R13], RZ ;  /* 0x000000ff0d007388 */ /* 0x0023e20000000c00 */
[----:B------:R-:W-:-:S03]  /*3b50*/  USHF.L.U32 UR7, UR4, 0x5, URZ ;  /* 0x0000000504077899 */ /* 0x000fc600080006ff */
[----:B------:R1:W-:Y:S01]  /*3b60*/  STS.128 [R13+0x10], RZ ;  /* 0x000010ff0d007388 */ /* 0x0003e20000000c00 */
[----:B------:R-:W-:-:S03]  /*3b70*/  UIADD3 UR4, UPT, UPT, UR4, 0x1, URZ ;  /* 0x0000000104047890 */ /* 0x000fc6000fffe0ff */
[----:B------:R1:W-:Y:S01]  /*3b80*/  STS.128 [R13+0x20], RZ ;  /* 0x000020ff0d007388 */ /* 0x0003e20000000c00 */
[----:B------:R-:W-:-:S03]  /*3b90*/  UISETP.NE.AND UP2, UPT, UR4, UR5, UPT ;  /* 0x000000050400728c */ /* 0x000fc6000bf45270 */
[----:B------:R1:W-:Y:S04]  /*3ba0*/  STS.128 [R13+0x30], RZ ;  /* 0x000030ff0d007388 */ /* 0x0003e80000000c00 */
[----:B------:R1:W-:Y:S01]  /*3bb0*/  STS.128 [R13+0x40], RZ ;  /* 0x000040ff0d007388 */ /* 0x0003e20000000c00 */
[----:B0-----:R-:W-:Y:S02]  /*3bc0*/  UISETP.GE.AND UP0, UPT, UR9, 0x1, UPT ;  /* 0x000000010900788c */ /* 0x001fe4000bf06270 */
[----:B------:R-:W-:Y:S01]  /*3bd0*/  UISETP.GE.AND UP1, UPT, UR7, UR8, UPT ;  /* 0x000000080700728c */ /* 0x000fe2000bf26270 */
[----:B------:R1:W-:Y:S01]  /*3be0*/  STS.128 [R13+0x50], RZ ;  /* 0x000050ff0d007388 */ /* 0x0003e20000000c00 */
[----:B------:R-:W-:-:S03]  /*3bf0*/  UISETP.GE.OR UP0, UPT, UR7, UR8, !UP0 ;  /* 0x000000080700728c */ /* 0x000fc6000c706670 */
[----:B------:R1:W-:Y:S04]  /*3c00*/  STS.128 [R13+0x60], RZ ;  /* 0x000060ff0d007388 */ /* 0x0003e80000000c00 */
[----:B------:R1:W-:Y:S02]  /*3c10*/  STS.128 [R13+0x70], RZ ;  /* 0x000070ff0d007388 */ /* 0x0003e40000000c00 */
[----:B--2-4-:R-:W-:Y:S05]  /*3c20*/  BRA.U UP0, `(.L_x_55) ;  /* 0x0000000100407547 */ /* 0x014fea000b800000 */
[----:B---3--:R-:W0:Y:S01]  /*3c30*/  LDC.64 R2, c[0x0][0x388] ;  /* 0x0000e200ff027b82 */ /* 0x008e220000000a00 */
[----:B------:R-:W-:-:S07]  /*3c40*/  IMAD.MOV.U32 R0, RZ, RZ, RZ ;  /* 0x000000ffff007224 */ /* 0x000fce00078e00ff */
.L_x_56:
[----:B------:R-:W-:Y:S01]  /*3c50*/  IADD3 R6, PT, PT, R0, UR7, RZ ;  /* 0x0000000700067c10 */ /* 0x000fe2000fffe0ff */
[----:B--2---:R-:W-:Y:S04]  /*3c60*/  LDS R12, [R10] ;  /* 0x000000000a0c7984 */ /* 0x004fe80000000800 */
[----:B------:R-:W-:-:S04]  /*3c70*/  IMAD R5, R6, UR9, RZ ;  /* 0x0000000906057c24 */ /* 0x000fc8000f8e02ff */
[----:B0-----:R-:W-:-:S06]  /*3c80*/  IMAD.WIDE.U32 R4, R5, 0x4, R2 ;  /* 0x0000000405047825 */ /* 0x001fcc00078e0002 */
[----:B------:R-:W2:Y:S01]  /*3c90*/  LDG.E.CONSTANT R4, desc[UR10][R4.64] ;  /* 0x0000000a04047981 */ /* 0x000ea2000c1e9900 */
[----:B------:R-:W-:Y:S02]  /*3ca0*/  LEA R7, R0, R13, 0x2 ;  /* 0x0000000d00077211 */ /* 0x000fe400078e10ff */
[----:B------:R-:W-:Y:S02]  /*3cb0*/  IADD3 R6, PT, PT, R6, 0x1, RZ ;  /* 0x0000000106067810 */ /* 0x000fe40007ffe0ff */
[----:B------:R-:W-:Y:S01]  /*3cc0*/  ISETP.LT.U32.AND P1, PT, R0, 0x1f, PT ;  /* 0x0000001f0000780c */ /* 0x000fe20003f21070 */
[----:B------:R-:W2:Y:S01]  /*3cd0*/  LDS R11, [R7] ;  /* 0x00000000070b7984 */ /* 0x000ea20000000800 */
[----:B------:R-:W-:Y:S01]  /*3ce0*/  ISETP.GE.AND P0, PT, R6, UR8, PT ;  /* 0x0000000806007c0c */ /* 0x000fe2000bf06270 */
[----:B------:R-:W-:Y:S02]  /*3cf0*/  VIADD R0, R0, 0x1 ;  /* 0x0000000100007836 */ /* 0x000fe40000000000 */
[----:B--2---:R-:W-:-:S05]  /*3d00*/  FFMA R12, R12, R4, R11 ;  /* 0x000000040c0c7223 */ /* 0x004fca000000000b */
[----:B------:R2:W-:Y:S05]  /*3d10*/  STS [R7], R12 ;  /* 0x0000000c07007388 */ /* 0x0005ea0000000800 */
[----:B------:R-:W-:Y:S05]  /*3d20*/  @!P0 BRA P1, `(.L_x_56) ;  /* 0xfffffffc00c88947 */ /* 0x000fea000083ffff */
.L_x_55:
[----:B------:R-:W-:Y:S05]  /*3d30*/  BRA.U UP1, `(.L_x_57) ;  /* 0x0000000101347547 */ /* 0x000fea000b800000 */
[----:B------:R-:W-:Y:S01]  /*3d40*/  HFMA2 R0, -RZ, RZ, 0, 0 ;  /* 0x00000000ff007431 */ /* 0x000fe200000001ff */
[----:B------:R-:W0:Y:S01]  /*3d50*/  LDCU UR9, c[0x0][0x3a8] ;  /* 0x00007500ff0977ac */ /* 0x000e220008000800 */
[----:B------:R-:W-:-:S05]  /*3d60*/  NOP ;  /* 0x0000000000007918 */ /* 0x000fca0000000000 */
.L_x_58:
[C---:B---34-:R-:W-:Y:S02]  /*3d70*/  LEA R2, R0.reuse, R13, 0x2 ;  /* 0x0000000d00027211 */ /* 0x058fe400078e10ff */
[C---:B------:R-:W-:Y:S02]  /*3d80*/  IADD3 R4, PT, PT, R0.reuse, 0x1, RZ ;  /* 0x0000000100047810 */ /* 0x040fe40007ffe0ff */
[----:B------:R-:W-:Y:S01]  /*3d90*/  ISETP.LT.U32.AND P1, PT, R0, 0x1f, PT ;  /* 0x0000001f0000780c */ /* 0x000fe20003f21070 */
[----:B------:R-:W0:Y:S01]  /*3da0*/  LDS R3, [R2] ;  /* 0x0000000002037984 */ /* 0x000e220000000800 */
[----:B------:R-:W-:Y:S01]  /*3db0*/  MOV R0, R4 ;  /* 0x0000000400007202 */ /* 0x000fe20000000f00 */
[----:B------:R-:W-:-:S05]  /*3dc0*/  VIADD R5, R4, UR7 ;  /* 0x0000000704057c36 */ /* 0x000fca0008000000 */
[----:B------:R-:W-:Y:S01]  /*3dd0*/  ISETP.GE.AND P0, PT, R5, UR8, PT ;  /* 0x0000000805007c0c */ /* 0x000fe2000bf06270 */
[----:B0-----:R-:W-:-:S05]  /*3de0*/  FMUL R3, R3, UR9 ;  /* 0x0000000903037c20 */ /* 0x001fca0008400000 */
[----:B------:R4:W-:Y:S07]  /*3df0*/  STS [R2], R3 ;  /* 0x0000000302007388 */ /* 0x0009ee0000000800 */
[----:B------:R-:W-:Y:S05]  /*3e00*/  @!P0 BRA P1, `(.L_x_58) ;  /* 0xfffffffc00d88947 */ /* 0x000fea000083ffff */
.L_x_57:
[----:B------:R-:W-:Y:S05]  /*3e10*/  BRA.U UP2, `(.L_x_59) ;  /* 0xfffffffd02447547 */ /* 0x000fea000b83ffff */
.L_x_6:
[----:B012---:R-:W0:Y:S02]  /*3e20*/  LDC R4, c[0x0][0x3a4] ;  /* 0x0000e900ff047b82 */ /* 0x007e240000000800 */
[----:B0-----:R-:W-:-:S13]  /*3e30*/  ISETP.GE.AND P0, PT, R4, 0x1, PT ;  /* 0x000000010400780c */ /* 0x001fda0003f06270 */
[----:B------:R-:W-:Y:S05]  /*3e40*/  @!P0 EXIT ;  /* 0x000000000000894d */ /* 0x000fea0003800000 */
[----:B---3--:R-:W-:Y:S01]  /*3e50*/  IADD3 R0, PT, PT, R4, -0x1, RZ ;  /* 0xffffffff04007810 */ /* 0x008fe20007ffe0ff */
[-C--:B----4-:R-:W-:Y:S01]  /*3e60*/  IMAD R5, R8, R4.reuse, RZ ;  /* 0x0000000408057224 */ /* 0x090fe200078e02ff */
[----:B------:R-:W-:Y:S01]  /*3e70*/  LOP3.LUT R10, R4, 0x7, RZ, 0xc0, !PT ;  /* 0x00000007040a7812 */ /* 0x000fe200078ec0ff */
[----:B------:R-:W-:Y:S01]  /*3e80*/  IMAD R9, R9, R4, RZ ;  /* 0x0000000409097224 */ /* 0x000fe200078e02ff */
[----:B------:R-:W-:Y:S02]  /*3e90*/  ISETP.GE.U32.AND P0, PT, R0, 0x7, PT ;  /* 0x000000070000780c */ /* 0x000fe40003f06070 */
[----:B------:R-:W-:Y:S02]  /*3ea0*/  ISETP.NE.AND P1, PT, R10, RZ, PT ;  /* 0x000000ff0a00720c */ /* 0x000fe40003f25270 */
[----:B------:R-:W-:-:S09]  /*3eb0*/  MOV R0, RZ ;  /* 0x000000ff00007202 */ /* 0x000fd20000000f00 */
[----:B------:R-:W-:Y:S05]  /*3ec0*/  @!P0 BRA `(.L_x_60) ;  /* 0x00000000008c8947 */ /* 0x000fea0003800000 */
[----:B------:R-:W0:Y:S01]  /*3ed0*/  S2UR UR7, SR_CgaCtaId ;  /* 0x00000000000779c3 */ /* 0x000e220000008800 */
[----:B------:R-:W1:Y:S01]  /*3ee0*/  LDCU.64 UR4, c[0x0][0x398] ;  /* 0x00007300ff0477ac */ /* 0x000e620008000a00 */
[----:B------:R-:W-:Y:S01]  /*3ef0*/  LOP3.LUT R0, R4, 0x7ffffff8, RZ, 0xc0, !PT ;  /* 0x7ffffff804007812 */ /* 0x000fe200078ec0ff */
[----:B------:R-:W-:Y:S01]  /*3f00*/  IMAD.MOV.U32 R11, RZ, RZ, R9 ;  /* 0x000000ffff0b7224 */ /* 0x000fe200078e0009 */
[----:B------:R-:W-:Y:S02]  /*3f10*/  UMOV UR6, 0x400 ;  /* 0x0000040000067882 */ /* 0x000fe40000000000 */
[----:B------:R-:W-:Y:S01]  /*3f20*/  IADD3 R6, PT, PT, -R0, RZ, RZ ;  /* 0x000000ff00067210 */ /* 0x000fe20007ffe1ff */
[----:B-1----:R-:W-:-:S04]  /*3f30*/  UIADD3 UR4, UP0, UPT, UR4, 0x10, URZ ;  /* 0x0000001004047890 */ /* 0x002fc8000ff1e0ff */
[----:B------:R-:W-:Y:S02]  /*3f40*/  UIADD3.X UR5, UPT, UPT, URZ, UR5, URZ, UP0, !UPT ;  /* 0x00000005ff057290 */ /* 0x000fe400087fe4ff */
[----:B0-----:R-:W-:-:S06]  /*3f50*/  ULEA UR6, UR7, UR6, 0x18 ;  /* 0x0000000607067291 */ /* 0x001fcc000f8ec0ff */
[----:B------:R-:W-:-:S04]  /*3f60*/  LEA R2, R5, UR6, 0x2 ;  /* 0x0000000605027c11 */ /* 0x000fc8000f8e10ff */
[----:B------:R-:W-:-:S07]  /*3f70*/  IADD3 R7, PT, PT, R2, 0x10, RZ ;  /* 0x0000001002077810 */ /* 0x000fce0007ffe0ff */
.L_x_61:
[----:B0-----:R-:W0:Y:S01]  /*3f80*/  LDS R13, [R7+-0x10] ;  /* 0xfffff000070d7984 */ /* 0x001e220000000800 */
[----:B------:R-:W-:Y:S01]  /*3f90*/  MOV R2, UR4 ;  /* 0x0000000400027c02 */ /* 0x000fe20008000f00 */
[----:B------:R-:W-:Y:S01]  /*3fa0*/  IMAD.U32 R3, RZ, RZ, UR5 ;  /* 0x00000005ff037e24 */ /* 0x000fe2000f8e00ff */
[----:B------:R-:W-:Y:S01]  /*3fb0*/  IADD3 R6, PT, PT, R6, 0x8, RZ ;  /* 0x0000000806067810 */ /* 0x000fe20007ffe0ff */
[----:B------:R-:W1:Y:S02]  /*3fc0*/  LDS R15, [R7+-0xc] ;  /* 0xfffff400070f7984 */ /* 0x000e640000000800 */
[C---:B------:R-:W-:Y:S01]  /*3fd0*/  IMAD.WIDE R2, R11.reuse, 0x4, R2 ;  /* 0x000000040b027825 */ /* 0x040fe200078e0202 */
[----:B------:R-:W-:Y:S01]  /*3fe0*/  ISETP.NE.AND P0, PT, R6, RZ, PT ;  /* 0x000000ff0600720c */ /* 0x000fe20003f05270 */
[----:B------:R-:W2:Y:S01]  /*3ff0*/  LDS R17, [R7+-0x8] ;  /* 0xfffff80007117984 */ /* 0x000ea20000000800 */
[----:B------:R-:W-:-:S03]  /*4000*/  IADD3 R11, PT, PT, R11, 0x8, RZ ;  /* 0x000000080b0b7810 */ /* 0x000fc60007ffe0ff */
[----:B------:R-:W3:Y:S04]  /*4010*/  LDS R19, [R7+-0x4] ;  /* 0xfffffc0007137984 */ /* 0x000ee80000000800 */
[----:B------:R-:W4:Y:S04]  /*4020*/  LDS R21, [R7] ;  /* 0x0000000007157984 */ /* 0x000f280000000800 */
[----:B------:R-:W5:Y:S04]  /*4030*/  LDS R23, [R7+0x4] ;  /* 0x0000040007177984 */ /* 0x000f680000000800 */
[----:B------:R-:W5:Y:S04]  /*4040*/  LDS R25, [R7+0x8] ;  /* 0x0000080007197984 */ /* 0x000f680000000800 */
[----:B------:R0:W5:Y:S02]  /*4050*/  LDS R27, [R7+0xc] ;  /* 0x00000c00071b7984 */ /* 0x0001640000000800 */
[----:B0-----:R-:W-:-:S02]  /*4060*/  IADD3 R7, PT, PT, R7, 0x20, RZ ;  /* 0x0000002007077810 */ /* 0x001fc40007ffe0ff */
[----:B------:R0:W-:Y:S04]  /*4070*/  STG.E desc[UR10][R2.64+-0x10], R13 ;  /* 0xfffff00d02007986 */ /* 0x0001e8000c10190a */
[----:B-1----:R0:W-:Y:S04]  /*4080*/  STG.E desc[UR10][R2.64+-0xc], R15 ;  /* 0xfffff40f02007986 */ /* 0x0021e8000c10190a */
[----:B--2---:R0:W-:Y:S04]  /*4090*/  STG.E desc[UR10][R2.64+-0x8], R17 ;  /* 0xfffff81102007986 */ /* 0x0041e8000c10190a */
[----:B---3--:R0:W-:Y:S04]  /*40a0*/  STG.E desc[UR10][R2.64+-0x4], R19 ;  /* 0xfffffc1302007986 */ /* 0x0081e8000c10190a */
[----:B----4-:R0:W-:Y:S04]  /*40b0*/  STG.E desc[UR10][R2.64], R21 ;  /* 0x0000001502007986 */ /* 0x0101e8000c10190a */
[----:B-----5:R0:W-:Y:S04]  /*40c0*/  STG.E desc[UR10][R2.64+0x4], R23 ;  /* 0x0000041702007986 */ /* 0x0201e8000c10190a */
[----:B------:R0:W-:Y:S04]  /*40d0*/  STG.E desc[UR10][R2.64+0x8], R25 ;  /* 0x0000081902007986 */ /* 0x0001e8000c10190a */
[----:B------:R0:W-:Y:S01]  /*40e0*/  STG.E desc[UR10][R2.64+0xc], R27 ;  /* 0x00000c1b02007986 */ /* 0x0001e2000c10190a */
[----:B------:R-:W-:Y:S05]  /*40f0*/  @P0 BRA `(.L_x_61) ;  /* 0xfffffffc00a00947 */ /* 0x000fea000383ffff */
.L_x_60:
[----:B------:R-:W-:Y:S05]  /*4100*/  @!P1 EXIT ;  /* 0x000000000000994d */ /* 0x000fea0003800000 */
[----:B------:R-:W-:Y:S02]  /*4110*/  ISETP.GE.U32.AND P0, PT, R10, 0x4, PT ;  /* 0x000000040a00780c */ /* 0x000fe40003f06070 */
[----:B------:R-:W-:-:S04]  /*4120*/  LOP3.LUT R8, R4, 0x3, RZ, 0xc0, !PT ;  /* 0x0000000304087812 */ /* 0x000fc800078ec0ff */
[----:B------:R-:W-:-:S07]  /*4130*/  ISETP.NE.AND P1, PT, R8, RZ, PT ;  /* 0x000000ff0800720c */ /* 0x000fce0003f25270 */
[----:B------:R-:W-:Y:S06]  /*4140*/  @!P0 BRA `(.L_x_62) ;  /* 0x0000000000448947 */ /* 0x000fec0003800000 */
[----:B------:R-:W1:Y:S01]  /*4150*/  S2UR UR5, SR_CgaCtaId ;  /* 0x00000000000579c3 */ /* 0x000e620000008800 */
[----:B------:R-:W-:Y:S01]  /*4160*/  UMOV UR4, 0x400 ;  /* 0x0000040000047882 */ /* 0x000fe20000000000 */
[----:B0-----:R-:W-:Y:S01]  /*4170*/  IMAD.IADD R2, R5, 0x1, R0 ;  /* 0x0000000105027824 */ /* 0x001fe200078e0200 */
[----:B------:R-:W-:Y:S02]  /*4180*/  IADD3 R11, PT, PT, R9, R0, RZ ;  /* 0x00000000090b7210 */ /* 0x000fe40007ffe0ff */
[----:B------:R-:W-:Y:S01]  /*4190*/  IADD3 R0, PT, PT, R0, 0x4, RZ ;  /* 0x0000000400007810 */ /* 0x000fe20007ffe0ff */
[----:B-1----:R-:W-:-:S06]  /*41a0*/  ULEA UR4, UR5, UR4, 0x18 ;  /* 0x0000000405047291 */ /* 0x002fcc000f8ec0ff */
[----:B------:R-:W-:Y:S02]  /*41b0*/  LEA R6, R2, UR4, 0x2 ;  /* 0x0000000402067c11 */ /* 0x000fe4000f8e10ff */
[----:B------:R-:W0:Y:S03]  /*41c0*/  LDC.64 R2, c[0x0][0x398] ;  /* 0x0000e600ff027b82 */ /* 0x000e260000000a00 */
[----:B------:R-:W1:Y:S04]  /*41d0*/  LDS R7, [R6] ;  /* 0x0000000006077984 */ /* 0x000e680000000800 */
[----:B------:R-:W2:Y:S04]  /*41e0*/  LDS R13, [R6+0x4] ;  /* 0x00000400060d7984 */ /* 0x000ea80000000800 */
[----:B------:R-:W3:Y:S04]  /*41f0*/  LDS R15, [R6+0x8] ;  /* 0x00000800060f7984 */ /* 0x000ee80000000800 */
[----:B------:R-:W4:Y:S01]  /*4200*/  LDS R17, [R6+0xc] ;  /* 0x00000c0006117984 */ /* 0x000f220000000800 */
[----:B0-----:R-:W-:-:S05]  /*4210*/  IMAD.WIDE R2, R11, 0x4, R2 ;  /* 0x000000040b027825 */ /* 0x001fca00078e0202 */
[----:B-1----:R1:W-:Y:S04]  /*4220*/  STG.E desc[UR10][R2.64], R7 ;  /* 0x0000000702007986 */ /* 0x0023e8000c10190a */
[----:B--2---:R1:W-:Y:S04]  /*4230*/  STG.E desc[UR10][R2.64+0x4], R13 ;  /* 0x0000040d02007986 */ /* 0x0043e8000c10190a */
[----:B---3--:R1:W-:Y:S04]  /*4240*/  STG.E desc[UR10][R2.64+0x8], R15 ;  /* 0x0000080f02007986 */ /* 0x0083e8000c10190a */
[----:B----4-:R1:W-:Y:S02]  /*4250*/  STG.E desc[UR10][R2.64+0xc], R17 ;  /* 0x00000c1102007986 */ /* 0x0103e4000c10190a */
.L_x_62:
[----:B------:R-:W-:Y:S05]  /*4260*/  @!P1 EXIT ;  /* 0x000000000000994d */ /* 0x000fea0003800000 */
[----:B------:R-:W-:Y:S02]  /*4270*/  ISETP.NE.AND P1, PT, R8, 0x1, PT ;  /* 0x000000010800780c */ /* 0x000fe40003f25270 */
[----:B------:R-:W-:-:S04]  /*4280*/  LOP3.LUT R4, R4, 0x1, RZ, 0xc0, !PT ;  /* 0x0000000104047812 */ /* 0x000fc800078ec0ff */
[----:B------:R-:W-:-:S07]  /*4290*/  ISETP.NE.U32.AND P0, PT, R4, 0x1, PT ;  /* 0x000000010400780c */ /* 0x000fce0003f05070 */
[----:B------:R-:W-:Y:S06]  /*42a0*/  @!P1 BRA `(.L_x_63) ;  /* 0x0000000000349947 */ /* 0x000fec0003800000 */
[----:B------:R-:W2:Y:S01]  /*42b0*/  S2UR UR5, SR_CgaCtaId ;  /* 0x00000000000579c3 */ /* 0x000ea20000008800 */
[----:B------:R-:W-:Y:S01]  /*42c0*/  UMOV UR4, 0x400 ;  /* 0x0000040000047882 */ /* 0x000fe20000000000 */
[----:B01----:R-:W-:Y:S01]  /*42d0*/  IADD3 R2, PT, PT, R5, R0, RZ ;  /* 0x0000000005027210 */ /* 0x003fe20007ffe0ff */
[----:B------:R-:W-:Y:S01]  /*42e0*/  IMAD.IADD R11, R9, 0x1, R0 ;  /* 0x00000001090b7824 */ /* 0x000fe200078e0200 */
[----:B------:R-:W-:Y:S01]  /*42f0*/  IADD3 R0, PT, PT, R0, 0x2, RZ ;  /* 0x0000000200007810 */ /* 0x000fe20007ffe0ff */
[----:B--2---:R-:W-:-:S06]  /*4300*/  ULEA UR4, UR5, UR4, 0x18 ;  /* 0x0000000405047291 */ /* 0x004fcc000f8ec0ff */
[----:B------:R-:W-:Y:S02]  /*4310*/  LEA R4, R2, UR4, 0x2 ;  /* 0x0000000402047c11 */ /* 0x000fe4000f8e10ff */
[----:B------:R-:W0:Y:S03]  /*4320*/  LDC.64 R2, c[0x0][0x398] ;  /* 0x0000e600ff027b82 */ /* 0x000e260000000a00 */
[----:B------:R-:W1:Y:S04]  /*4330*/  LDS R7, [R4] ;  /* 0x0000000004077984 */ /* 0x000e680000000800 */
[----:B------:R-:W2:Y:S01]  /*4340*/  LDS R13, [R4+0x4] ;  /* 0x00000400040d7984 */ /* 0x000ea20000000800 */
[----:B0-----:R-:W-:-:S05]  /*4350*/  IMAD.WIDE R2, R11, 0x4, R2 ;  /* 0x000000040b027825 */ /* 0x001fca00078e0202 */
[----:B-1----:R3:W-:Y:S04]  /*4360*/  STG.E desc[UR10][R2.64], R7 ;  /* 0x0000000702007986 */ /* 0x0027e8000c10190a */
[----:B--2---:R3:W-:Y:S02]  /*4370*/  STG.E desc[UR10][R2.64+0x4], R13 ;  /* 0x0000040d02007986 */ /* 0x0047e4000c10190a */
.L_x_63:
[----:B------:R-:W-:Y:S05]  /*4380*/  @P0 EXIT ;  /* 0x000000000000094d */ /* 0x000fea0003800000 */
[----:B------:R-:W2:Y:S01]  /*4390*/  S2UR UR5, SR_CgaCtaId ;  /* 0x00000000000579c3 */ /* 0x000ea20000008800 */
[----:B------:R-:W-:Y:S01]  /*43a0*/  UMOV UR4, 0x400 ;  /* 0x0000040000047882 */ /* 0x000fe20000000000 */
[-C--:B------:R-:W-:Y:S02]  /*43b0*/  IADD3 R5, PT, PT, R5, R0.reuse, RZ ;  /* 0x0000000005057210 */ /* 0x080fe40007ffe0ff */
[----:B------:R-:W-:-:S04]  /*43c0*/  IADD3 R9, PT, PT, R9, R0, RZ ;  /* 0x0000000009097210 */ /* 0x000fc80007ffe0ff */
[----:B01-3--:R-:W0:Y:S01]  /*43d0*/  LDC.64 R2, c[0x0][0x398] ;  /* 0x0000e600ff027b82 */ /* 0x00be220000000a00 */
[----:B--2---:R-:W-:-:S06]  /*43e0*/  ULEA UR4, UR5, UR4, 0x18 ;  /* 0x0000000405047291 */ /* 0x004fcc000f8ec0ff */
[----:B------:R-:W-:Y:S01]  /*43f0*/  LEA R5, R5, UR4, 0x2 ;  /* 0x0000000405057c11 */ /* 0x000fe2000f8e10ff */
[----:B0-----:R-:W-:-:S05]  /*4400*/  IMAD.WIDE R2, R9, 0x4, R2 ;  /* 0x0000000409027825 */ /* 0x001fca00078e0202 */
[----:B------:R-:W0:Y:S04]  /*4410*/  LDS R5, [R5] ;  /* 0x0000000005057984 */ /* 0x000e280000000800 */
[----:B0-----:R-:W-:Y:S01]  /*4420*/  STG.E desc[UR10][R2.64], R5 ;  /* 0x0000000502007986 */ /* 0x001fe2000c10190a */
[----:B------:R-:W-:Y:S05]  /*4430*/  EXIT ;  /* 0x000000000000794d */ /* 0x000fea0003800000 */
        .weak           $__internal_0_$__cuda_sm3x_div_rn_noftz_f32_slowpath
        .type           $__internal_0_$__cuda_sm3x_div_rn_noftz_f32_slowpath,@function
        .size           $__internal_0_$__cuda_sm3x_div_rn_noftz_f32_slowpath,(.L_x_76 - $__internal_0_$__cuda_sm3x_div_rn_noftz_f32_slowpath)
$__internal_0_$__cuda_sm3x_div_rn_noftz_f32_slowpath:
[----:B------:R-:W-:Y:S01]  /*4440*/  SHF.R.U32.HI R20, RZ, 0x17, R3 ;  /* 0x00000017ff147819 */ /* 0x000fe20000011603 */
[----:B------:R-:W-:Y:S01]  /*4450*/  BSSY.RECONVERGENT B1, `(.L_x_64) ;  /* 0x0000062000017945 */ /* 0x000fe20003800200 */
[----:B------:R-:W-:Y:S02]  /*4460*/  SHF.R.U32.HI R22, RZ, 0x17, R0 ;  /* 0x00000017ff167819 */ /* 0x000fe40000011600 */
[----:B------:R-:W-:Y:S02]  /*4470*/  LOP3.LUT R20, R20, 0xff, RZ, 0xc0, !PT ;  /* 0x000000ff14147812 */ /* 0x000fe400078ec0ff */
[----:B------:R-:W-:-:S03]  /*4480*/  LOP3.LUT R22, R22, 0xff, RZ, 0xc0, !PT ;  /* 0x000000ff16167812 */ /* 0x000fc600078ec0ff */
[----:B------:R-:W-:Y:S01]  /*4490*/  VIADD R24, R20, 0xffffffff ;  /* 0xffffffff14187836 */ /* 0x000fe20000000000 */
[----:B------:R-:W-:-:S04]  /*44a0*/  IADD3 R23, PT, PT, R22, -0x1, RZ ;  /* 0xffffffff16177810 */ /* 0x000fc80007ffe0ff */
[----:B------:R-:W-:-:S04]  /*44b0*/  ISETP.GT.U32.AND P0, PT, R24, 0xfd, PT ;  /* 0x000000fd1800780c */ /* 0x000fc80003f04070 */
[----:B------:R-:W-:-:S13]  /*44c0*/  ISETP.GT.U32.OR P0, PT, R23, 0xfd, P0 ;  /* 0x000000fd1700780c */ /* 0x000fda0000704470 */
[----:B------:R-:W-:Y:S01]  /*44d0*/  @!P0 MOV R21, RZ ;  /* 0x000000ff00158202 */ /* 0x000fe20000000f00 */
[----:B------:R-:W-:Y:S06]  /*44e0*/  @!P0 BRA `(.L_x_65) ;  /* 0x00000000005c8947 */ /* 0x000fec0003800000 */
[----:B------:R-:W-:Y:S02]  /*44f0*/  FSETP.GTU.FTZ.AND P0, PT, |R0|, +INF , PT ;  /* 0x7f8000000000780b */ /* 0x000fe40003f1c200 */
[----:B------:R-:W-:-:S04]  /*4500*/  FSETP.GTU.FTZ.AND P1, PT, |R3|, +INF , PT ;  /* 0x7f8000000300780b */ /* 0x000fc80003f3c200 */
[----:B------:R-:W-:-:S13]  /*4510*/  PLOP3.LUT P0, PT, P0, P1, PT, 0xf8, 0x8f ;  /* 0x00000000008f781c */ /* 0x000fda0000703f70 */
[----:B------:R-:W-:Y:S05]  /*4520*/  @P0 BRA `(.L_x_66) ;  /* 0x00000004004c0947 */ /* 0x000fea0003800000 */
[----:B------:R-:W-:-:S13]  /*4530*/  LOP3.LUT P0, RZ, R3, 0x7fffffff, R0, 0xc8, !PT ;  /* 0x7fffffff03ff7812 */ /* 0x000fda000780c800 */
[----:B------:R-:W-:Y:S05]  /*4540*/  @!P0 BRA `(.L_x_67) ;  /* 0x00000004003c8947 */ /* 0x000fea0003800000 */
[C---:B------:R-:W-:Y:S02]  /*4550*/  FSETP.NEU.FTZ.AND P2, PT, |R0|.reuse, +INF , PT ;  /* 0x7f8000000000780b */ /* 0x040fe40003f5d200 */
[----:B------:R-:W-:Y:S02]  /*4560*/  FSETP.NEU.FTZ.AND P1, PT, |R3|, +INF , PT ;  /* 0x7f8000000300780b */ /* 0x000fe40003f3d200 */
[----:B------:R-:W-:-:S11]  /*4570*/  FSETP.NEU.FTZ.AND P0, PT, |R0|, +INF , PT ;  /* 0x7f8000000000780b */ /* 0x000fd60003f1d200 */
[----:B------:R-:W-:Y:S05]  /*4580*/  @!P1 BRA !P2, `(.L_x_67) ;  /* 0x00000004002c9947 */ /* 0x000fea0005000000 */
[----:B------:R-:W-:-:S04]  /*4590*/  LOP3.LUT P2, RZ, R0, 0x7fffffff, RZ, 0xc0, !PT ;  /* 0x7fffffff00ff7812 */ /* 0x000fc8000784c0ff */
[----:B------:R-:W-:-:S13]  /*45a0*/  PLOP3.LUT P1, PT, P1, P2, PT, 0x2f, 0xf2 ;  /* 0x0000000000f2781c */ /* 0x000fda0000f24577 */
[----:B------:R-:W-:Y:S05]  /*45b0*/  @P1 BRA `(.L_x_68) ;  /* 0x0000000400181947 */ /* 0x000fea0003800000 */
[----:B------:R-:W-:-:S04]  /*45c0*/  LOP3.LUT P1, RZ, R3, 0x7fffffff, RZ, 0xc0, !PT ;  /* 0x7fffffff03ff7812 */ /* 0x000fc8000782c0ff */
[----:B------:R-:W-:-:S13]  /*45d0*/  PLOP3.LUT P0, PT, P0, P1, PT, 0x2f, 0xf2 ;  /* 0x0000000000f2781c */ /* 0x000fda0000702577 */
[----:B------:R-:W-:Y:S05]  /*45e0*/  @P0 BRA `(.L_x_69) ;  /* 0x0000000400000947 */ /* 0x000fea0003800000 */
[----:B------:R-:W-:Y:S02]  /*45f0*/  ISETP.GE.AND P0, PT, R23, RZ, PT ;  /* 0x000000ff1700720c */ /* 0x000fe40003f06270 */
[----:B------:R-:W-:-:S11]  /*4600*/  ISETP.GE.AND P1, PT, R24, RZ, PT ;  /* 0x000000ff1800720c */ /* 0x000fd60003f26270 */
[----:B------:R-:W-:Y:S01]  /*4610*/  @P0 MOV R21, RZ ;  /* 0x000000ff00150202 */ /* 0x000fe20000000f00 */
[----:B------:R-:W-:Y:S02]  /*4620*/  @!P0 IMAD.MOV.U32 R21, RZ, RZ, -0x40 ;  /* 0xffffffc0ff158424 */ /* 0x000fe400078e00ff */
[----:B------:R-:W-:Y:S01]  /*4630*/  @!P0 FFMA R0, R0, 1.84467440737095516160e+19, RZ ;  /* 0x5f80000000008823 */ /* 0x000fe200000000ff */
[----:B------:R-:W-:Y:S02]  /*4640*/  @!P1 FFMA R3, R3, 1.84467440737095516160e+19, RZ ;  /* 0x5f80000003039823 */ /* 0x000fe400000000ff */
[----:B------:R-:W-:-:S07]  /*4650*/  @!P1 IADD3 R21, PT, PT, R21, 0x40, RZ ;  /* 0x0000004015159810 */ /* 0x000fce0007ffe0ff */
.L_x_65:
[----:B------:R-:W-:Y:S01]  /*4660*/  LEA R24, R20, 0xc0800000, 0x17 ;  /* 0xc080000014187811 */ /* 0x000fe200078eb8ff */
[----:B------:R-:W-:Y:S01]  /*4670*/  BSSY.RECONVERGENT B2, `(.L_x_70) ;  /* 0x0000036000027945 */ /* 0x000fe20003800200 */
[----:B------:R-:W-:Y:S02]  /*4680*/  IADD3 R23, PT, PT, R22, -0x7f, RZ ;  /* 0xffffff8116177810 */ /* 0x000fe40007ffe0ff */
[----:B------:R-:W-:-:S03]  /*4690*/  IADD3 R24, PT, PT, -R24, R3, RZ ;  /* 0x0000000318187210 */ /* 0x000fc60007ffe1ff */
[C---:B------:R-:W-:Y:S01]  /*46a0*/  IMAD R0, R23.reuse, -0x800000, R0 ;  /* 0xff80000017007824 */ /* 0x040fe200078e0200 */
[----:B------:R0:W1:Y:S01]  /*46b0*/  MUFU.RCP R26, R24 ;  /* 0x00000018001a7308 */ /* 0x0000620000001000 */
[----:B------:R-:W-:Y:S01]  /*46c0*/  FADD.FTZ R25, -R24, -RZ ;  /* 0x800000ff18197221 */ /* 0x000fe20000010100 */
[----:B0-----:R-:W-:-:S05]  /*46d0*/  IADD3 R24, PT, PT, R23, 0x7f, -R20 ;  /* 0x0000007f17187810 */ /* 0x001fca0007ffe814 */
[----:B------:R-:W-:Y:S02]  /*46e0*/  IMAD.IADD R21, R24, 0x1, R21 ;  /* 0x0000000118157824 */ /* 0x000fe400078e0215 */
[----:B-1----:R-:W-:-:S04]  /*46f0*/  FFMA R3, R26, R25, 1 ;  /* 0x3f8000001a037423 */ /* 0x002fc80000000019 */
[----:B------:R-:W-:-:S04]  /*4700*/  FFMA R3, R26, R3, R26 ;  /* 0x000000031a037223 */ /* 0x000fc8000000001a */
[----:B------:R-:W-:-:S04]  /*4710*/  FFMA R22, R0, R3, RZ ;  /* 0x0000000300167223 */ /* 0x000fc800000000ff */
[----:B------:R-:W-:-:S04]  /*4720*/  FFMA R26, R25, R22, R0 ;  /* 0x00000016191a7223 */ /* 0x000fc80000000000 */
[----:B------:R-:W-:-:S04]  /*4730*/  FFMA R22, R3, R26, R22 ;  /* 0x0000001a03167223 */ /* 0x000fc80000000016 */
[----:B------:R-:W-:-:S04]  /*4740*/  FFMA R25, R25, R22, R0 ;  /* 0x0000001619197223 */ /* 0x000fc80000000000 */
[----:B------:R-:W-:-:S05]  /*4750*/  FFMA R0, R3, R25, R22 ;  /* 0x0000001903007223 */ /* 0x000fca0000000016 */
[----:B------:R-:W-:-:S04]  /*4760*/  SHF.R.U32.HI R20, RZ, 0x17, R0 ;  /* 0x00000017ff147819 */ /* 0x000fc80000011600 */
[----:B------:R-:W-:-:S04]  /*4770*/  LOP3.LUT R20, R20, 0xff, RZ, 0xc0, !PT ;  /* 0x000000ff14147812 */ /* 0x000fc800078ec0ff */
[----:B------:R-:W-:-:S04]  /*4780*/  IADD3 R20, PT, PT, R20, R21, RZ ;  /* 0x0000001514147210 */ /* 0x000fc80007ffe0ff */
[----:B------:R-:W-:-:S04]  /*4790*/  IADD3 R23, PT, PT, R20, -0x1, RZ ;  /* 0xffffffff14177810 */ /* 0x000fc80007ffe0ff */
[----:B------:R-:W-:-:S13]  /*47a0*/  ISETP.GE.U32.AND P0, PT, R23, 0xfe, PT ;  /* 0x000000fe1700780c */ /* 0x000fda0003f06070 */
[----:B------:R-:W-:Y:S05]  /*47b0*/  @!P0 BRA `(.L_x_71) ;  /* 0x0000000000808947 */ /* 0x000fea0003800000 */
[----:B------:R-:W-:-:S13]  /*47c0*/  ISETP.GT.AND P0, PT, R20, 0xfe, PT ;  /* 0x000000fe1400780c */ /* 0x000fda0003f04270 */
[----:B------:R-:W-:Y:S05]  /*47d0*/  @P0 BRA `(.L_x_72) ;  /* 0x00000000006c0947 */ /* 0x000fea0003800000 */
[----:B------:R-:W-:-:S13]  /*47e0*/  ISETP.GE.AND P0, PT, R20, 0x1, PT ;  /* 0x000000011400780c */ /* 0x000fda0003f06270 */
[----:B------:R-:W-:Y:S05]  /*47f0*/  @P0 BRA `(.L_x_73) ;  /* 0x0000000000740947 */ /* 0x000fea0003800000 */
[----:B------:R-:W-:Y:S02]  /*4800*/  ISETP.GE.AND P0, PT, R20, -0x18, PT ;  /* 0xffffffe81400780c */ /* 0x000fe40003f06270 */
[----:B------:R-:W-:-:S11]  /*4810*/  LOP3.LUT R0, R0, 0x80000000, RZ, 0xc0, !PT ;  /* 0x8000000000007812 */ /* 0x000fd600078ec0ff */
[----:B------:R-:W-:Y:S05]  /*4820*/  @!P0 BRA `(.L_x_73) ;  /* 0x0000000000688947 */ /* 0x000fea0003800000 */
[-CC-:B------:R-:W-:Y:S01]  /*4830*/  FFMA.RZ R21, R3, R25.reuse, R22.reuse ;  /* 0x0000001903157223 */ /* 0x180fe2000000c016 */
[C---:B------:R-:W-:Y:S02]  /*4840*/  IADD3 R24, PT, PT, R20.reuse, 0x20, RZ ;  /* 0x0000002014187810 */ /* 0x040fe40007ffe0ff */
[C---:B------:R-:W-:Y:S02]  /*4850*/  ISETP.NE.AND P2, PT, R20.reuse, RZ, PT ;  /* 0x000000ff1400720c */ /* 0x040fe40003f45270 */
[----:B------:R-:W-:Y:S01]  /*4860*/  LOP3.LUT R23, R21, 0x7fffff, RZ, 0xc0, !PT ;  /* 0x007fffff15177812 */ /* 0x000fe200078ec0ff */
[CCC-:B------:R-:W-:Y:S01]  /*4870*/  FFMA.RP R21, R3.reuse, R25.reuse, R22.reuse ;  /* 0x0000001903157223 */ /* 0x1c0fe20000008016 */
[----:B------:R-:W-:Y:S01]  /*4880*/  ISETP.NE.AND P1, PT, R20, RZ, PT ;  /* 0x000000ff1400720c */ /* 0x000fe20003f25270 */
[----:B------:R-:W-:Y:S01]  /*4890*/  FFMA.RM R22, R3, R25, R22 ;  /* 0x0000001903167223 */ /* 0x000fe20000004016 */
[----:B------:R-:W-:Y:S01]  /*48a0*/  LOP3.LUT R23, R23, 0x800000, RZ, 0xfc, !PT ;  /* 0x0080000017177812 */ /* 0x000fe200078efcff */
[----:B------:R-:W-:-:S03]  /*48b0*/  IMAD.MOV R20, RZ, RZ, -R20 ;  /* 0x000000ffff147224 */ /* 0x000fc600078e0a14 */
[----:B------:R-:W-:Y:S02]  /*48c0*/  SHF.L.U32 R24, R23, R24, RZ ;  /* 0x0000001817187219 */ /* 0x000fe400000006ff */
[----:B------:R-:W-:Y:S02]  /*48d0*/  FSETP.NEU.FTZ.AND P0, PT, R21, R22, PT ;  /* 0x000000161500720b */ /* 0x000fe40003f1d000 */
[----:B------:R-:W-:Y:S02]  /*48e0*/  SEL R20, R20, RZ, P2 ;  /* 0x000000ff14147207 */ /* 0x000fe40001000000 */
[----:B------:R-:W-:Y:S02]  /*48f0*/  ISETP.NE.AND P1, PT, R24, RZ, P1 ;  /* 0x000000ff1800720c */ /* 0x000fe40000f25270 */
[----:B------:R-:W-:Y:S02]  /*4900*/  SHF.R.U32.HI R20, RZ, R20, R23 ;  /* 0x00000014ff147219 */ /* 0x000fe40000011617 */
[----:B------:R-:W-:-:S02]  /*4910*/  PLOP3.LUT P0, PT, P0, P1, PT, 0xf8, 0x8f ;  /* 0x00000000008f781c */ /* 0x000fc40000703f70 */
[----:B------:R-:W-:Y:S02]  /*4920*/  SHF.R.U32.HI R22, RZ, 0x1, R20 ;  /* 0x00000001ff167819 */ /* 0x000fe40000011614 */
[----:B------:R-:W-:-:S04]  /*4930*/  SEL R3, RZ, 0x1, !P0 ;  /* 0x00000001ff037807 */ /* 0x000fc80004000000 */
[----:B------:R-:W-:-:S04]  /*4940*/  LOP3.LUT R3, R3, 0x1, R22, 0xf8, !PT ;  /* 0x0000000103037812 */ /* 0x000fc800078ef816 */
[----:B------:R-:W-:-:S04]  /*4950*/  LOP3.LUT R3, R3, R20, RZ, 0xc0, !PT ;  /* 0x0000001403037212 */ /* 0x000fc800078ec0ff */
[----:B------:R-:W-:-:S04]  /*4960*/  IADD3 R3, PT, PT, R22, R3, RZ ;  /* 0x0000000316037210 */ /* 0x000fc80007ffe0ff */
[----:B------:R-:W-:Y:S01]  /*4970*/  LOP3.LUT R0, R3, R0, RZ, 0xfc, !PT ;  /* 0x0000000003007212 */ /* 0x000fe200078efcff */
[----:B------:R-:W-:Y:S06]  /*4980*/  BRA `(.L_x_73) ;  /* 0x0000000000107947 */ /* 0x000fec0003800000 */
.L_x_72:
[----:B------:R-:W-:-:S04]  /*4990*/  LOP3.LUT R0, R0, 0x80000000, RZ, 0xc0, !PT ;  /* 0x8000000000007812 */ /* 0x000fc800078ec0ff */
[----:B------:R-:W-:Y:S01]  /*49a0*/  LOP3.LUT R0, R0, 0x7f800000, RZ, 0xfc, !PT ;  /* 0x7f80000000007812 */ /* 0x000fe200078efcff */
[----:B------:R-:W-:Y:S06]  /*49b0*/  BRA `(.L_x_73) ;  /* 0x0000000000047947 */ /* 0x000fec0003800000 */
.L_x_71:
[----:B------:R-:W-:-:S07]  /*49c0*/  LEA R0, R21, R0, 0x17 ;  /* 0x0000000015007211 */ /* 0x000fce00078eb8ff */
.L_x_73:
[----:B------:R-:W-:Y:S05]  /*49d0*/  BSYNC.RECONVERGENT B2 ;  /* 0x0000000000027941 */ /* 0x000fea0003800200 */
.L_x_70:
[----:B------:R-:W-:Y:S05]  /*49e0*/  BRA `(.L_x_74) ;  /* 0x0000000000207947 */ /* 0x000fea0003800000 */
.L_x_69:
[----:B------:R-:W-:-:S04]  /*49f0*/  LOP3.LUT R0, R3, 0x80000000, R0, 0x48, !PT ;  /* 0x8000000003007812 */ /* 0x000fc800078e4800 */
[----:B------:R-:W-:Y:S01]  /*4a00*/  LOP3.LUT R0, R0, 0x7f800000, RZ, 0xfc, !PT ;  /* 0x7f80000000007812 */ /* 0x000fe200078efcff */
[----:B------:R-:W-:Y:S06]  /*4a10*/  BRA `(.L_x_74) ;  /* 0x0000000000147947 */ /* 0x000fec0003800000 */
.L_x_68:
[----:B------:R-:W-:Y:S01]  /*4a20*/  LOP3.LUT R0, R3, 0x80000000, R0, 0x48, !PT ;  /* 0x8000000003007812 */ /* 0x000fe200078e4800 */
[----:B------:R-:W-:Y:S06]  /*4a30*/  BRA `(.L_x_74) ;  /* 0x00000000000c7947 */ /* 0x000fec0003800000 */
.L_x_67:
[----:B------:R-:W0:Y:S01]  /*4a40*/  MUFU.RSQ R0, -QNAN ;  /* 0xffc0000000007908 */ /* 0x000e220000001400 */
[----:B------:R-:W-:Y:S05]  /*4a50*/  BRA `(.L_x_74) ;  /* 0x0000000000047947 */ /* 0x000fea0003800000 */
.L_x_66:
[----:B------:R-:W-:-:S07]  /*4a60*/  FADD.FTZ R0, R0, R3 ;  /* 0x0000000300007221 */ /* 0x000fce0000010000 */
.L_x_74:
[----:B------:R-:W-:Y:S05]  /*4a70*/  BSYNC.RECONVERGENT B1 ;  /* 0x0000000000017941 */ /* 0x000fea0003800200 */
.L_x_64:
[----:B------:R-:W-:-:S04]  /*4a80*/  HFMA2 R3, -RZ, RZ, 0, 0 ;  /* 0x00000000ff037431 */ /* 0x000fc800000001ff */
[----:B0-----:R-:W-:Y:S05]  /*4a90*/  RET.REL.NODEC R2 `(_Z10flash_attnPKfS0_S0_Pfiif) ;  /* 0xffffffb402587950 */ /* 0x001fea0003c3ffff */
.L_x_75:
[----:B------:R-:W-:-:S00]  /*4aa0*/  BRA `(.L_x_75) ;  /* 0xfffffffc00fc7947 */ /* 0x000fc0000383ffff */
[----:B------:R-:W-:-:S00]  /*4ab0*/  NOP ;  /* 0x0000000000007918 */ /* 0x000fc00000000000 */
        /* <DEDUP_REMOVED lines=12> */
.L_x_76:


//--------------------- .nv.shared._Z10flash_attnPKfS0_S0_Pfiif --------------------------
	.section	.nv.shared._Z10flash_attnPKfS0_S0_Pfiif,"aw",@nobits
	.sectionflags	@""
	.align	16
	.zero		1024


//--------------------- .nv.shared.reserved.0     --------------------------
	.section	.nv.shared.reserved.0,"aw",@nobits
	.weak		__nv_reservedSMEM_offset_0_alias
	.size		__nv_reservedSMEM_offset_0_alias, 0, 64
	.other		__nv_reservedSMEM_offset_0_alias,@"STO_CUDA_RESERVED_SHARED STV_DEFAULT"
__nv_reservedSMEM_offset_0_alias:
	.zero		0
	.zero		64


//--------------------- .nv.constant0._Z10flash_attnPKfS0_S0_Pfiif --------------------------
	.section	.nv.constant0._Z10flash_attnPKfS0_S0_Pfiif,"a",@progbits
	.sectionflags	@""
	.align	4
.nv.constant0._Z10flash_attnPKfS0_S0_Pfiif:
	.zero		940


//--------------------- SYMBOLS --------------------------

	.type		.nv.reservedSmem.offset0,@object
	.size		.nv.reservedSmem.offset0,0x4
	.type		.nv.reservedSmem.cap,@object
	.size		.nv.reservedSmem.cap,0x4
